//
// Generated by NVIDIA NVVM Compiler
//
// Compiler Build ID: CL-36424714
// Cuda compilation tools, release 13.0, V13.0.88
// Based on NVVM 20.0.0
//

.version 9.0
.target sm_100
.address_size 64

	// .globl	_Z16reduceNeighboredPdS_j

.visible .entry _Z16reduceNeighboredPdS_j(
	.param .u64 .ptr .align 1 _Z16reduceNeighboredPdS_j_param_0,
	.param .u64 .ptr .align 1 _Z16reduceNeighboredPdS_j_param_1,
	.param .u32 _Z16reduceNeighboredPdS_j_param_2
)
{
	.reg .pred 	%p<6>;
	.reg .b32 	%r<13>;
	.reg .b64 	%rd<13>;
	.reg .b64 	%fd<5>;

	ld.param.u64 	%rd4, [_Z16reduceNeighboredPdS_j_param_0];
	ld.param.u64 	%rd3, [_Z16reduceNeighboredPdS_j_param_1];
	ld.param.u32 	%r6, [_Z16reduceNeighboredPdS_j_param_2];
	cvta.to.global.u64 	%rd5, %rd4;
	mov.u32 	%r1, %tid.x;
	mov.u32 	%r2, %ctaid.x;
	mov.u32 	%r3, %ntid.x;
	mul.lo.s32 	%r7, %r2, %r3;
	add.s32 	%r8, %r7, %r1;
	mul.wide.u32 	%rd6, %r7, 8;
	add.s64 	%rd1, %rd5, %rd6;
	setp.ge.u32 	%p1, %r8, %r6;
	@%p1 bra 	$L__BB0_8;
	setp.lt.u32 	%p2, %r3, 2;
	@%p2 bra 	$L__BB0_6;
	mul.wide.u32 	%rd7, %r1, 8;
	add.s64 	%rd2, %rd1, %rd7;
	mov.b32 	%r12, 1;
$L__BB0_3:
	shl.b32 	%r5, %r12, 1;
	add.s32 	%r10, %r5, -1;
	and.b32  	%r11, %r10, %r1;
	setp.ne.s32 	%p3, %r11, 0;
	@%p3 bra 	$L__BB0_5;
	mul.wide.s32 	%rd8, %r12, 8;
	add.s64 	%rd9, %rd2, %rd8;
	ld.global.f64 	%fd1, [%rd9];
	ld.global.f64 	%fd2, [%rd2];
	add.f64 	%fd3, %fd1, %fd2;
	st.global.f64 	[%rd2], %fd3;
$L__BB0_5:
	bar.sync 	0;
	setp.lt.u32 	%p4, %r5, %r3;
	mov.u32 	%r12, %r5;
	@%p4 bra 	$L__BB0_3;
$L__BB0_6:
	setp.ne.s32 	%p5, %r1, 0;
	@%p5 bra 	$L__BB0_8;
	ld.global.f64 	%fd4, [%rd1];
	cvta.to.global.u64 	%rd10, %rd3;
	mul.wide.u32 	%rd11, %r2, 8;
	add.s64 	%rd12, %rd10, %rd11;
	st.global.f64 	[%rd12], %fd4;
$L__BB0_8:
	ret;

}
	// .globl	_Z20reduceNeighboredLessPdS_j
.visible .entry _Z20reduceNeighboredLessPdS_j(
	.param .u64 .ptr .align 1 _Z20reduceNeighboredLessPdS_j_param_0,
	.param .u64 .ptr .align 1 _Z20reduceNeighboredLessPdS_j_param_1,
	.param .u32 _Z20reduceNeighboredLessPdS_j_param_2
)
{
	.reg .pred 	%p<6>;
	.reg .b32 	%r<13>;
	.reg .b64 	%rd<13>;
	.reg .b64 	%fd<5>;

	ld.param.u64 	%rd3, [_Z20reduceNeighboredLessPdS_j_param_0];
	ld.param.u64 	%rd2, [_Z20reduceNeighboredLessPdS_j_param_1];
	ld.param.u32 	%r7, [_Z20reduceNeighboredLessPdS_j_param_2];
	cvta.to.global.u64 	%rd4, %rd3;
	mov.u32 	%r1, %tid.x;
	mov.u32 	%r2, %ctaid.x;
	mov.u32 	%r3, %ntid.x;
	mul.lo.s32 	%r8, %r2, %r3;
	add.s32 	%r9, %r8, %r1;
	mul.wide.u32 	%rd5, %r8, 8;
	add.s64 	%rd1, %rd4, %rd5;
	setp.ge.u32 	%p1, %r9, %r7;
	@%p1 bra 	$L__BB1_8;
	setp.lt.u32 	%p2, %r3, 2;
	@%p2 bra 	$L__BB1_6;
	mov.b32 	%r12, 1;
$L__BB1_3:
	shl.b32 	%r5, %r12, 1;
	mul.lo.s32 	%r6, %r5, %r1;
	setp.ge.u32 	%p3, %r6, %r3;
	@%p3 bra 	$L__BB1_5;
	add.s32 	%r11, %r6, %r12;
	mul.wide.u32 	%rd6, %r11, 8;
	add.s64 	%rd7, %rd1, %rd6;
	ld.global.f64 	%fd1, [%rd7];
	mul.wide.u32 	%rd8, %r6, 8;
	add.s64 	%rd9, %rd1, %rd8;
	ld.global.f64 	%fd2, [%rd9];
	add.f64 	%fd3, %fd1, %fd2;
	st.global.f64 	[%rd9], %fd3;
$L__BB1_5:
	bar.sync 	0;
	setp.lt.u32 	%p4, %r5, %r3;
	mov.u32 	%r12, %r5;
	@%p4 bra 	$L__BB1_3;
$L__BB1_6:
	setp.ne.s32 	%p5, %r1, 0;
	@%p5 bra 	$L__BB1_8;
	ld.global.f64 	%fd4, [%rd1];
	cvta.to.global.u64 	%rd10, %rd2;
	mul.wide.u32 	%rd11, %r2, 8;
	add.s64 	%rd12, %rd10, %rd11;
	st.global.f64 	[%rd12], %fd4;
$L__BB1_8:
	ret;

}
	// .globl	_Z17reduceInterleavedPdS_j
.visible .entry _Z17reduceInterleavedPdS_j(
	.param .u64 .ptr .align 1 _Z17reduceInterleavedPdS_j_param_0,
	.param .u64 .ptr .align 1 _Z17reduceInterleavedPdS_j_param_1,
	.param .u32 _Z17reduceInterleavedPdS_j_param_2
)
{
	.reg .pred 	%p<6>;
	.reg .b32 	%r<10>;
	.reg .b64 	%rd<13>;
	.reg .b64 	%fd<5>;

	ld.param.u64 	%rd4, [_Z17reduceInterleavedPdS_j_param_0];
	ld.param.u64 	%rd3, [_Z17reduceInterleavedPdS_j_param_1];
	ld.param.u32 	%r6, [_Z17reduceInterleavedPdS_j_param_2];
	cvta.to.global.u64 	%rd5, %rd4;
	mov.u32 	%r1, %tid.x;
	mov.u32 	%r2, %ctaid.x;
	mov.u32 	%r9, %ntid.x;
	mul.lo.s32 	%r7, %r2, %r9;
	add.s32 	%r8, %r7, %r1;
	mul.wide.u32 	%rd6, %r7, 8;
	add.s64 	%rd1, %rd5, %rd6;
	setp.ge.u32 	%p1, %r8, %r6;
	@%p1 bra 	$L__BB2_8;
	setp.lt.u32 	%p2, %r9, 2;
	@%p2 bra 	$L__BB2_6;
	mul.wide.u32 	%rd7, %r1, 8;
	add.s64 	%rd2, %rd1, %rd7;
$L__BB2_3:
	shr.u32 	%r5, %r9, 1;
	setp.ge.u32 	%p3, %r1, %r5;
	@%p3 bra 	$L__BB2_5;
	mul.wide.u32 	%rd8, %r5, 8;
	add.s64 	%rd9, %rd2, %rd8;
	ld.global.f64 	%fd1, [%rd9];
	ld.global.f64 	%fd2, [%rd2];
	add.f64 	%fd3, %fd1, %fd2;
	st.global.f64 	[%rd2], %fd3;
$L__BB2_5:
	bar.sync 	0;
	setp.gt.u32 	%p4, %r9, 3;
	mov.u32 	%r9, %r5;
	@%p4 bra 	$L__BB2_3;
$L__BB2_6:
	setp.ne.s32 	%p5, %r1, 0;
	@%p5 bra 	$L__BB2_8;
	ld.global.f64 	%fd4, [%rd1];
	cvta.to.global.u64 	%rd10, %rd3;
	mul.wide.u32 	%rd11, %r2, 8;
	add.s64 	%rd12, %rd10, %rd11;
	st.global.f64 	[%rd12], %fd4;
$L__BB2_8:
	ret;

}
	// .globl	_Z16reduceUnrolling2PdS_j
.visible .entry _Z16reduceUnrolling2PdS_j(
	.param .u64 .ptr .align 1 _Z16reduceUnrolling2PdS_j_param_0,
	.param .u64 .ptr .align 1 _Z16reduceUnrolling2PdS_j_param_1,
	.param .u32 _Z16reduceUnrolling2PdS_j_param_2
)
{
	.reg .pred 	%p<6>;
	.reg .b32 	%r<12>;
	.reg .b64 	%rd<18>;
	.reg .b64 	%fd<8>;

	ld.param.u64 	%rd6, [_Z16reduceUnrolling2PdS_j_param_0];
	ld.param.u64 	%rd5, [_Z16reduceUnrolling2PdS_j_param_1];
	ld.param.u32 	%r8, [_Z16reduceUnrolling2PdS_j_param_2];
	cvta.to.global.u64 	%rd1, %rd6;
	mov.u32 	%r1, %tid.x;
	mov.u32 	%r2, %ctaid.x;
	mov.u32 	%r11, %ntid.x;
	mul.lo.s32 	%r9, %r11, %r2;
	shl.b32 	%r10, %r9, 1;
	add.s32 	%r4, %r10, %r1;
	cvt.u64.u32 	%rd2, %r10;
	add.s32 	%r5, %r4, %r11;
	setp.ge.u32 	%p1, %r5, %r8;
	@%p1 bra 	$L__BB3_2;
	mul.wide.u32 	%rd7, %r5, 8;
	add.s64 	%rd8, %rd1, %rd7;
	ld.global.f64 	%fd1, [%rd8];
	mul.wide.u32 	%rd9, %r4, 8;
	add.s64 	%rd10, %rd1, %rd9;
	ld.global.f64 	%fd2, [%rd10];
	add.f64 	%fd3, %fd1, %fd2;
	st.global.f64 	[%rd10], %fd3;
$L__BB3_2:
	shl.b64 	%rd11, %rd2, 3;
	add.s64 	%rd3, %rd1, %rd11;
	bar.sync 	0;
	setp.lt.u32 	%p2, %r11, 2;
	@%p2 bra 	$L__BB3_7;
	mul.wide.u32 	%rd12, %r1, 8;
	add.s64 	%rd4, %rd3, %rd12;
$L__BB3_4:
	shr.u32 	%r7, %r11, 1;
	setp.ge.u32 	%p3, %r1, %r7;
	@%p3 bra 	$L__BB3_6;
	mul.wide.u32 	%rd13, %r7, 8;
	add.s64 	%rd14, %rd4, %rd13;
	ld.global.f64 	%fd4, [%rd14];
	ld.global.f64 	%fd5, [%rd4];
	add.f64 	%fd6, %fd4, %fd5;
	st.global.f64 	[%rd4], %fd6;
$L__BB3_6:
	bar.sync 	0;
	setp.gt.u32 	%p4, %r11, 3;
	mov.u32 	%r11, %r7;
	@%p4 bra 	$L__BB3_4;
$L__BB3_7:
	setp.ne.s32 	%p5, %r1, 0;
	@%p5 bra 	$L__BB3_9;
	ld.global.f64 	%fd7, [%rd3];
	cvta.to.global.u64 	%rd15, %rd5;
	mul.wide.u32 	%rd16, %r2, 8;
	add.s64 	%rd17, %rd15, %rd16;
	st.global.f64 	[%rd17], %fd7;
$L__BB3_9:
	ret;

}
	// .globl	_Z16reduceUnrolling4PdS_j
.visible .entry _Z16reduceUnrolling4PdS_j(
	.param .u64 .ptr .align 1 _Z16reduceUnrolling4PdS_j_param_0,
	.param .u64 .ptr .align 1 _Z16reduceUnrolling4PdS_j_param_1,
	.param .u32 _Z16reduceUnrolling4PdS_j_param_2
)
{
	.reg .pred 	%p<6>;
	.reg .b32 	%r<15>;
	.reg .b64 	%rd<22>;
	.reg .b64 	%fd<12>;

	ld.param.u64 	%rd6, [_Z16reduceUnrolling4PdS_j_param_0];
	ld.param.u64 	%rd5, [_Z16reduceUnrolling4PdS_j_param_1];
	ld.param.u32 	%r8, [_Z16reduceUnrolling4PdS_j_param_2];
	cvta.to.global.u64 	%rd1, %rd6;
	mov.u32 	%r1, %tid.x;
	mov.u32 	%r2, %ctaid.x;
	mov.u32 	%r14, %ntid.x;
	mul.lo.s32 	%r9, %r14, %r2;
	shl.b32 	%r10, %r9, 2;
	add.s32 	%r4, %r10, %r1;
	cvt.u64.u32 	%rd2, %r10;
	mad.lo.s32 	%r5, %r14, 3, %r4;
	setp.ge.u32 	%p1, %r5, %r8;
	@%p1 bra 	$L__BB4_2;
	mul.wide.u32 	%rd7, %r4, 8;
	add.s64 	%rd8, %rd1, %rd7;
	ld.global.f64 	%fd1, [%rd8];
	shl.b32 	%r11, %r14, 1;
	sub.s32 	%r12, %r5, %r11;
	mul.wide.u32 	%rd9, %r12, 8;
	add.s64 	%rd10, %rd1, %rd9;
	ld.global.f64 	%fd2, [%rd10];
	add.s32 	%r13, %r12, %r14;
	mul.wide.u32 	%rd11, %r13, 8;
	add.s64 	%rd12, %rd1, %rd11;
	ld.global.f64 	%fd3, [%rd12];
	mul.wide.u32 	%rd13, %r5, 8;
	add.s64 	%rd14, %rd1, %rd13;
	ld.global.f64 	%fd4, [%rd14];
	add.f64 	%fd5, %fd1, %fd2;
	add.f64 	%fd6, %fd5, %fd3;
	add.f64 	%fd7, %fd6, %fd4;
	st.global.f64 	[%rd8], %fd7;
$L__BB4_2:
	shl.b64 	%rd15, %rd2, 3;
	add.s64 	%rd3, %rd1, %rd15;
	bar.sync 	0;
	setp.lt.u32 	%p2, %r14, 2;
	@%p2 bra 	$L__BB4_7;
	mul.wide.u32 	%rd16, %r1, 8;
	add.s64 	%rd4, %rd3, %rd16;
$L__BB4_4:
	shr.u32 	%r7, %r14, 1;
	setp.ge.u32 	%p3, %r1, %r7;
	@%p3 bra 	$L__BB4_6;
	mul.wide.u32 	%rd17, %r7, 8;
	add.s64 	%rd18, %rd4, %rd17;
	ld.global.f64 	%fd8, [%rd18];
	ld.global.f64 	%fd9, [%rd4];
	add.f64 	%fd10, %fd8, %fd9;
	st.global.f64 	[%rd4], %fd10;
$L__BB4_6:
	bar.sync 	0;
	setp.gt.u32 	%p4, %r14, 3;
	mov.u32 	%r14, %r7;
	@%p4 bra 	$L__BB4_4;
$L__BB4_7:
	setp.ne.s32 	%p5, %r1, 0;
	@%p5 bra 	$L__BB4_9;
	ld.global.f64 	%fd11, [%rd3];
	cvta.to.global.u64 	%rd19, %rd5;
	mul.wide.u32 	%rd20, %r2, 8;
	add.s64 	%rd21, %rd19, %rd20;
	st.global.f64 	[%rd21], %fd11;
$L__BB4_9:
	ret;

}
	// .globl	_Z16reduceUnrolling8PdS_j
.visible .entry _Z16reduceUnrolling8PdS_j(
	.param .u64 .ptr .align 1 _Z16reduceUnrolling8PdS_j_param_0,
	.param .u64 .ptr .align 1 _Z16reduceUnrolling8PdS_j_param_1,
	.param .u32 _Z16reduceUnrolling8PdS_j_param_2
)
{
	.reg .pred 	%p<6>;
	.reg .b32 	%r<18>;
	.reg .b64 	%rd<30>;
	.reg .b64 	%fd<20>;

	ld.param.u64 	%rd6, [_Z16reduceUnrolling8PdS_j_param_0];
	ld.param.u64 	%rd5, [_Z16reduceUnrolling8PdS_j_param_1];
	ld.param.u32 	%r8, [_Z16reduceUnrolling8PdS_j_param_2];
	cvta.to.global.u64 	%rd1, %rd6;
	mov.u32 	%r1, %tid.x;
	mov.u32 	%r2, %ctaid.x;
	mov.u32 	%r17, %ntid.x;
	mul.lo.s32 	%r9, %r17, %r2;
	shl.b32 	%r10, %r9, 3;
	add.s32 	%r4, %r10, %r1;
	cvt.u64.u32 	%rd2, %r10;
	mad.lo.s32 	%r5, %r17, 7, %r4;
	setp.ge.u32 	%p1, %r5, %r8;
	@%p1 bra 	$L__BB5_2;
	mul.wide.u32 	%rd7, %r4, 8;
	add.s64 	%rd8, %rd1, %rd7;
	ld.global.f64 	%fd1, [%rd8];
	mad.lo.s32 	%r11, %r17, -6, %r5;
	mul.wide.u32 	%rd9, %r11, 8;
	add.s64 	%rd10, %rd1, %rd9;
	ld.global.f64 	%fd2, [%rd10];
	add.s32 	%r12, %r11, %r17;
	mul.wide.u32 	%rd11, %r12, 8;
	add.s64 	%rd12, %rd1, %rd11;
	ld.global.f64 	%fd3, [%rd12];
	add.s32 	%r13, %r12, %r17;
	mul.wide.u32 	%rd13, %r13, 8;
	add.s64 	%rd14, %rd1, %rd13;
	ld.global.f64 	%fd4, [%rd14];
	add.s32 	%r14, %r13, %r17;
	mul.wide.u32 	%rd15, %r14, 8;
	add.s64 	%rd16, %rd1, %rd15;
	ld.global.f64 	%fd5, [%rd16];
	add.s32 	%r15, %r14, %r17;
	mul.wide.u32 	%rd17, %r15, 8;
	add.s64 	%rd18, %rd1, %rd17;
	ld.global.f64 	%fd6, [%rd18];
	add.s32 	%r16, %r15, %r17;
	mul.wide.u32 	%rd19, %r16, 8;
	add.s64 	%rd20, %rd1, %rd19;
	ld.global.f64 	%fd7, [%rd20];
	mul.wide.u32 	%rd21, %r5, 8;
	add.s64 	%rd22, %rd1, %rd21;
	ld.global.f64 	%fd8, [%rd22];
	add.f64 	%fd9, %fd1, %fd2;
	add.f64 	%fd10, %fd9, %fd3;
	add.f64 	%fd11, %fd10, %fd4;
	add.f64 	%fd12, %fd11, %fd5;
	add.f64 	%fd13, %fd12, %fd6;
	add.f64 	%fd14, %fd13, %fd7;
	add.f64 	%fd15, %fd14, %fd8;
	st.global.f64 	[%rd8], %fd15;
$L__BB5_2:
	shl.b64 	%rd23, %rd2, 3;
	add.s64 	%rd3, %rd1, %rd23;
	bar.sync 	0;
	setp.lt.u32 	%p2, %r17, 2;
	@%p2 bra 	$L__BB5_7;
	mul.wide.u32 	%rd24, %r1, 8;
	add.s64 	%rd4, %rd3, %rd24;
$L__BB5_4:
	shr.u32 	%r7, %r17, 1;
	setp.ge.u32 	%p3, %r1, %r7;
	@%p3 bra 	$L__BB5_6;
	mul.wide.u32 	%rd25, %r7, 8;
	add.s64 	%rd26, %rd4, %rd25;
	ld.global.f64 	%fd16, [%rd26];
	ld.global.f64 	%fd17, [%rd4];
	add.f64 	%fd18, %fd16, %fd17;
	st.global.f64 	[%rd4], %fd18;
$L__BB5_6:
	bar.sync 	0;
	setp.gt.u32 	%p4, %r17, 3;
	mov.u32 	%r17, %r7;
	@%p4 bra 	$L__BB5_4;
$L__BB5_7:
	setp.ne.s32 	%p5, %r1, 0;
	@%p5 bra 	$L__BB5_9;
	ld.global.f64 	%fd19, [%rd3];
	cvta.to.global.u64 	%rd27, %rd5;
	mul.wide.u32 	%rd28, %r2, 8;
	add.s64 	%rd29, %rd27, %rd28;
	st.global.f64 	[%rd29], %fd19;
$L__BB5_9:
	ret;

}
	// .globl	_Z18reduceUnrollWarps8PdS_j
.visible .entry _Z18reduceUnrollWarps8PdS_j(
	.param .u64 .ptr .align 1 _Z18reduceUnrollWarps8PdS_j_param_0,
	.param .u64 .ptr .align 1 _Z18reduceUnrollWarps8PdS_j_param_1,
	.param .u32 _Z18reduceUnrollWarps8PdS_j_param_2
)
{
	.reg .pred 	%p<7>;
	.reg .b32 	%r<18>;
	.reg .b64 	%rd<30>;
	.reg .b64 	%fd<38>;

	ld.param.u64 	%rd6, [_Z18reduceUnrollWarps8PdS_j_param_0];
	ld.param.u64 	%rd5, [_Z18reduceUnrollWarps8PdS_j_param_1];
	ld.param.u32 	%r8, [_Z18reduceUnrollWarps8PdS_j_param_2];
	cvta.to.global.u64 	%rd1, %rd6;
	mov.u32 	%r1, %tid.x;
	mov.u32 	%r2, %ctaid.x;
	mov.u32 	%r17, %ntid.x;
	mul.lo.s32 	%r9, %r17, %r2;
	shl.b32 	%r10, %r9, 3;
	add.s32 	%r4, %r10, %r1;
	cvt.u64.u32 	%rd2, %r10;
	mad.lo.s32 	%r5, %r17, 7, %r4;
	setp.ge.u32 	%p1, %r5, %r8;
	@%p1 bra 	$L__BB6_2;
	mul.wide.u32 	%rd7, %r4, 8;
	add.s64 	%rd8, %rd1, %rd7;
	ld.global.f64 	%fd1, [%rd8];
	mad.lo.s32 	%r11, %r17, -6, %r5;
	mul.wide.u32 	%rd9, %r11, 8;
	add.s64 	%rd10, %rd1, %rd9;
	ld.global.f64 	%fd2, [%rd10];
	add.s32 	%r12, %r11, %r17;
	mul.wide.u32 	%rd11, %r12, 8;
	add.s64 	%rd12, %rd1, %rd11;
	ld.global.f64 	%fd3, [%rd12];
	add.s32 	%r13, %r12, %r17;
	mul.wide.u32 	%rd13, %r13, 8;
	add.s64 	%rd14, %rd1, %rd13;
	ld.global.f64 	%fd4, [%rd14];
	add.s32 	%r14, %r13, %r17;
	mul.wide.u32 	%rd15, %r14, 8;
	add.s64 	%rd16, %rd1, %rd15;
	ld.global.f64 	%fd5, [%rd16];
	add.s32 	%r15, %r14, %r17;
	mul.wide.u32 	%rd17, %r15, 8;
	add.s64 	%rd18, %rd1, %rd17;
	ld.global.f64 	%fd6, [%rd18];
	add.s32 	%r16, %r15, %r17;
	mul.wide.u32 	%rd19, %r16, 8;
	add.s64 	%rd20, %rd1, %rd19;
	ld.global.f64 	%fd7, [%rd20];
	mul.wide.u32 	%rd21, %r5, 8;
	add.s64 	%rd22, %rd1, %rd21;
	ld.global.f64 	%fd8, [%rd22];
	add.f64 	%fd9, %fd1, %fd2;
	add.f64 	%fd10, %fd9, %fd3;
	add.f64 	%fd11, %fd10, %fd4;
	add.f64 	%fd12, %fd11, %fd5;
	add.f64 	%fd13, %fd12, %fd6;
	add.f64 	%fd14, %fd13, %fd7;
	add.f64 	%fd15, %fd14, %fd8;
	st.global.f64 	[%rd8], %fd15;
$L__BB6_2:
	shl.b64 	%rd23, %rd2, 3;
	add.s64 	%rd3, %rd1, %rd23;
	bar.sync 	0;
	setp.lt.u32 	%p2, %r17, 66;
	mul.wide.u32 	%rd24, %r1, 8;
	add.s64 	%rd4, %rd3, %rd24;
	@%p2 bra 	$L__BB6_6;
$L__BB6_3:
	shr.u32 	%r7, %r17, 1;
	setp.ge.u32 	%p3, %r1, %r7;
	@%p3 bra 	$L__BB6_5;
	mul.wide.u32 	%rd25, %r7, 8;
	add.s64 	%rd26, %rd4, %rd25;
	ld.global.f64 	%fd16, [%rd26];
	ld.global.f64 	%fd17, [%rd4];
	add.f64 	%fd18, %fd16, %fd17;
	st.global.f64 	[%rd4], %fd18;
$L__BB6_5:
	bar.sync 	0;
	setp.gt.u32 	%p4, %r17, 131;
	mov.u32 	%r17, %r7;
	@%p4 bra 	$L__BB6_3;
$L__BB6_6:
	setp.gt.u32 	%p5, %r1, 31;
	@%p5 bra 	$L__BB6_9;
	ld.volatile.global.f64 	%fd19, [%rd4+256];
	ld.volatile.global.f64 	%fd20, [%rd4];
	add.f64 	%fd21, %fd19, %fd20;
	st.volatile.global.f64 	[%rd4], %fd21;
	ld.volatile.global.f64 	%fd22, [%rd4+128];
	ld.volatile.global.f64 	%fd23, [%rd4];
	add.f64 	%fd24, %fd22, %fd23;
	st.volatile.global.f64 	[%rd4], %fd24;
	ld.volatile.global.f64 	%fd25, [%rd4+64];
	ld.volatile.global.f64 	%fd26, [%rd4];
	add.f64 	%fd27, %fd25, %fd26;
	st.volatile.global.f64 	[%rd4], %fd27;
	ld.volatile.global.f64 	%fd28, [%rd4+32];
	ld.volatile.global.f64 	%fd29, [%rd4];
	add.f64 	%fd30, %fd28, %fd29;
	st.volatile.global.f64 	[%rd4], %fd30;
	ld.volatile.global.f64 	%fd31, [%rd4+16];
	ld.volatile.global.f64 	%fd32, [%rd4];
	add.f64 	%fd33, %fd31, %fd32;
	st.volatile.global.f64 	[%rd4], %fd33;
	ld.volatile.global.f64 	%fd34, [%rd4+8];
	ld.volatile.global.f64 	%fd35, [%rd4];
	add.f64 	%fd36, %fd34, %fd35;
	st.volatile.global.f64 	[%rd4], %fd36;
	setp.ne.s32 	%p6, %r1, 0;
	@%p6 bra 	$L__BB6_9;
	ld.global.f64 	%fd37, [%rd3];
	cvta.to.global.u64 	%rd27, %rd5;
	mul.wide.u32 	%rd28, %r2, 8;
	add.s64 	%rd29, %rd27, %rd28;
	st.global.f64 	[%rd29], %fd37;
$L__BB6_9:
	ret;

}
	// .globl	_Z26reduceCompleteUnrollWarps8PdS_j
.visible .entry _Z26reduceCompleteUnrollWarps8PdS_j(
	.param .u64 .ptr .align 1 _Z26reduceCompleteUnrollWarps8PdS_j_param_0,
	.param .u64 .ptr .align 1 _Z26reduceCompleteUnrollWarps8PdS_j_param_1,
	.param .u32 _Z26reduceCompleteUnrollWarps8PdS_j_param_2
)
{
	.reg .pred 	%p<16>;
	.reg .b32 	%r<19>;
	.reg .b64 	%rd<28>;
	.reg .b64 	%fd<47>;

	ld.param.u64 	%rd6, [_Z26reduceCompleteUnrollWarps8PdS_j_param_0];
	ld.param.u64 	%rd5, [_Z26reduceCompleteUnrollWarps8PdS_j_param_1];
	ld.param.u32 	%r6, [_Z26reduceCompleteUnrollWarps8PdS_j_param_2];
	cvta.to.global.u64 	%rd1, %rd6;
	mov.u32 	%r1, %tid.x;
	mov.u32 	%r2, %ctaid.x;
	mov.u32 	%r3, %ntid.x;
	mul.lo.s32 	%r7, %r3, %r2;
	shl.b32 	%r8, %r7, 3;
	add.s32 	%r4, %r8, %r1;
	cvt.u64.u32 	%rd2, %r8;
	mad.lo.s32 	%r5, %r3, 7, %r4;
	setp.ge.u32 	%p1, %r5, %r6;
	@%p1 bra 	$L__BB7_2;
	mul.wide.u32 	%rd7, %r4, 8;
	add.s64 	%rd8, %rd1, %rd7;
	ld.global.f64 	%fd1, [%rd8];
	mad.lo.s32 	%r9, %r3, -6, %r5;
	mul.wide.u32 	%rd9, %r9, 8;
	add.s64 	%rd10, %rd1, %rd9;
	ld.global.f64 	%fd2, [%rd10];
	add.s32 	%r10, %r9, %r3;
	mul.wide.u32 	%rd11, %r10, 8;
	add.s64 	%rd12, %rd1, %rd11;
	ld.global.f64 	%fd3, [%rd12];
	add.s32 	%r11, %r10, %r3;
	mul.wide.u32 	%rd13, %r11, 8;
	add.s64 	%rd14, %rd1, %rd13;
	ld.global.f64 	%fd4, [%rd14];
	add.s32 	%r12, %r11, %r3;
	mul.wide.u32 	%rd15, %r12, 8;
	add.s64 	%rd16, %rd1, %rd15;
	ld.global.f64 	%fd5, [%rd16];
	add.s32 	%r13, %r12, %r3;
	mul.wide.u32 	%rd17, %r13, 8;
	add.s64 	%rd18, %rd1, %rd17;
	ld.global.f64 	%fd6, [%rd18];
	add.s32 	%r14, %r13, %r3;
	mul.wide.u32 	%rd19, %r14, 8;
	add.s64 	%rd20, %rd1, %rd19;
	ld.global.f64 	%fd7, [%rd20];
	mul.wide.u32 	%rd21, %r5, 8;
	add.s64 	%rd22, %rd1, %rd21;
	ld.global.f64 	%fd8, [%rd22];
	add.f64 	%fd9, %fd1, %fd2;
	add.f64 	%fd10, %fd9, %fd3;
	add.f64 	%fd11, %fd10, %fd4;
	add.f64 	%fd12, %fd11, %fd5;
	add.f64 	%fd13, %fd12, %fd6;
	add.f64 	%fd14, %fd13, %fd7;
	add.f64 	%fd15, %fd14, %fd8;
	st.global.f64 	[%rd8], %fd15;
$L__BB7_2:
	shl.b64 	%rd23, %rd2, 3;
	add.s64 	%rd3, %rd1, %rd23;
	bar.sync 	0;
	setp.lt.u32 	%p2, %r3, 1024;
	setp.gt.u32 	%p3, %r1, 511;
	mul.wide.u32 	%rd24, %r1, 8;
	add.s64 	%rd4, %rd3, %rd24;
	or.pred  	%p4, %p2, %p3;
	@%p4 bra 	$L__BB7_4;
	ld.global.f64 	%fd16, [%rd4+4096];
	ld.global.f64 	%fd17, [%rd4];
	add.f64 	%fd18, %fd16, %fd17;
	st.global.f64 	[%rd4], %fd18;
$L__BB7_4:
	bar.sync 	0;
	setp.lt.u32 	%p5, %r3, 512;
	setp.gt.u32 	%p6, %r1, 255;
	or.pred  	%p7, %p5, %p6;
	@%p7 bra 	$L__BB7_6;
	ld.global.f64 	%fd19, [%rd4+2048];
	ld.global.f64 	%fd20, [%rd4];
	add.f64 	%fd21, %fd19, %fd20;
	st.global.f64 	[%rd4], %fd21;
$L__BB7_6:
	bar.sync 	0;
	setp.lt.u32 	%p8, %r3, 256;
	setp.gt.u32 	%p9, %r1, 127;
	or.pred  	%p10, %p8, %p9;
	@%p10 bra 	$L__BB7_8;
	ld.global.f64 	%fd22, [%rd4+1024];
	ld.global.f64 	%fd23, [%rd4];
	add.f64 	%fd24, %fd22, %fd23;
	st.global.f64 	[%rd4], %fd24;
$L__BB7_8:
	bar.sync 	0;
	setp.lt.u32 	%p11, %r3, 128;
	setp.gt.u32 	%p12, %r1, 63;
	or.pred  	%p13, %p11, %p12;
	@%p13 bra 	$L__BB7_10;
	ld.global.f64 	%fd25, [%rd4+512];
	ld.global.f64 	%fd26, [%rd4];
	add.f64 	%fd27, %fd25, %fd26;
	st.global.f64 	[%rd4], %fd27;
$L__BB7_10:
	bar.sync 	0;
	setp.gt.u32 	%p14, %r1, 31;
	@%p14 bra 	$L__BB7_13;
	ld.volatile.global.f64 	%fd28, [%rd4+256];
	ld.volatile.global.f64 	%fd29, [%rd4];
	add.f64 	%fd30, %fd28, %fd29;
	st.volatile.global.f64 	[%rd4], %fd30;
	ld.volatile.global.f64 	%fd31, [%rd4+128];
	ld.volatile.global.f64 	%fd32, [%rd4];
	add.f64 	%fd33, %fd31, %fd32;
	st.volatile.global.f64 	[%rd4], %fd33;
	ld.volatile.global.f64 	%fd34, [%rd4+64];
	ld.volatile.global.f64 	%fd35, [%rd4];
	add.f64 	%fd36, %fd34, %fd35;
	st.volatile.global.f64 	[%rd4], %fd36;
	ld.volatile.global.f64 	%fd37, [%rd4+32];
	ld.volatile.global.f64 	%fd38, [%rd4];
	add.f64 	%fd39, %fd37, %fd38;
	st.volatile.global.f64 	[%rd4], %fd39;
	ld.volatile.global.f64 	%fd40, [%rd4+16];
	ld.volatile.global.f64 	%fd41, [%rd4];
	add.f64 	%fd42, %fd40, %fd41;
	st.volatile.global.f64 	[%rd4], %fd42;
	ld.volatile.global.f64 	%fd43, [%rd4+8];
	ld.volatile.global.f64 	%fd44, [%rd4];
	add.f64 	%fd45, %fd43, %fd44;
	st.volatile.global.f64 	[%rd4], %fd45;
	setp.ne.s32 	%p15, %r1, 0;
	@%p15 bra 	$L__BB7_13;
	ld.global.f64 	%fd46, [%rd3];
	cvta.to.global.u64 	%rd25, %rd5;
	mul.wide.u32 	%rd26, %r2, 8;
	add.s64 	%rd27, %rd25, %rd26;
	st.global.f64 	[%rd27], %fd46;
$L__BB7_13:
	ret;

}
	// .globl	_Z17reduceUnrollWarpsPdS_j
.visible .entry _Z17reduceUnrollWarpsPdS_j(
	.param .u64 .ptr .align 1 _Z17reduceUnrollWarpsPdS_j_param_0,
	.param .u64 .ptr .align 1 _Z17reduceUnrollWarpsPdS_j_param_1,
	.param .u32 _Z17reduceUnrollWarpsPdS_j_param_2
)
{
	.reg .pred 	%p<7>;
	.reg .b32 	%r<12>;
	.reg .b64 	%rd<18>;
	.reg .b64 	%fd<26>;

	ld.param.u64 	%rd6, [_Z17reduceUnrollWarpsPdS_j_param_0];
	ld.param.u64 	%rd5, [_Z17reduceUnrollWarpsPdS_j_param_1];
	ld.param.u32 	%r8, [_Z17reduceUnrollWarpsPdS_j_param_2];
	cvta.to.global.u64 	%rd1, %rd6;
	mov.u32 	%r1, %tid.x;
	mov.u32 	%r2, %ctaid.x;
	mov.u32 	%r11, %ntid.x;
	mul.lo.s32 	%r9, %r11, %r2;
	shl.b32 	%r10, %r9, 1;
	add.s32 	%r4, %r10, %r1;
	cvt.u64.u32 	%rd2, %r10;
	add.s32 	%r5, %r4, %r11;
	setp.ge.u32 	%p1, %r5, %r8;
	@%p1 bra 	$L__BB8_2;
	mul.wide.u32 	%rd7, %r5, 8;
	add.s64 	%rd8, %rd1, %rd7;
	ld.global.f64 	%fd1, [%rd8];
	mul.wide.u32 	%rd9, %r4, 8;
	add.s64 	%rd10, %rd1, %rd9;
	ld.global.f64 	%fd2, [%rd10];
	add.f64 	%fd3, %fd1, %fd2;
	st.global.f64 	[%rd10], %fd3;
$L__BB8_2:
	shl.b64 	%rd11, %rd2, 3;
	add.s64 	%rd3, %rd1, %rd11;
	bar.sync 	0;
	setp.lt.u32 	%p2, %r11, 66;
	mul.wide.u32 	%rd12, %r1, 8;
	add.s64 	%rd4, %rd3, %rd12;
	@%p2 bra 	$L__BB8_6;
$L__BB8_3:
	shr.u32 	%r7, %r11, 1;
	setp.ge.u32 	%p3, %r1, %r7;
	@%p3 bra 	$L__BB8_5;
	mul.wide.u32 	%rd13, %r7, 8;
	add.s64 	%rd14, %rd4, %rd13;
	ld.global.f64 	%fd4, [%rd14];
	ld.global.f64 	%fd5, [%rd4];
	add.f64 	%fd6, %fd4, %fd5;
	st.global.f64 	[%rd4], %fd6;
$L__BB8_5:
	bar.sync 	0;
	setp.gt.u32 	%p4, %r11, 131;
	mov.u32 	%r11, %r7;
	@%p4 bra 	$L__BB8_3;
$L__BB8_6:
	setp.gt.u32 	%p5, %r1, 31;
	@%p5 bra 	$L__BB8_9;
	ld.volatile.global.f64 	%fd7, [%rd4+256];
	ld.volatile.global.f64 	%fd8, [%rd4];
	add.f64 	%fd9, %fd7, %fd8;
	st.volatile.global.f64 	[%rd4], %fd9;
	ld.volatile.global.f64 	%fd10, [%rd4+128];
	ld.volatile.global.f64 	%fd11, [%rd4];
	add.f64 	%fd12, %fd10, %fd11;
	st.volatile.global.f64 	[%rd4], %fd12;
	ld.volatile.global.f64 	%fd13, [%rd4+64];
	ld.volatile.global.f64 	%fd14, [%rd4];
	add.f64 	%fd15, %fd13, %fd14;
	st.volatile.global.f64 	[%rd4], %fd15;
	ld.volatile.global.f64 	%fd16, [%rd4+32];
	ld.volatile.global.f64 	%fd17, [%rd4];
	add.f64 	%fd18, %fd16, %fd17;
	st.volatile.global.f64 	[%rd4], %fd18;
	ld.volatile.global.f64 	%fd19, [%rd4+16];
	ld.volatile.global.f64 	%fd20, [%rd4];
	add.f64 	%fd21, %fd19, %fd20;
	st.volatile.global.f64 	[%rd4], %fd21;
	ld.volatile.global.f64 	%fd22, [%rd4+8];
	ld.volatile.global.f64 	%fd23, [%rd4];
	add.f64 	%fd24, %fd22, %fd23;
	st.volatile.global.f64 	[%rd4], %fd24;
	setp.ne.s32 	%p6, %r1, 0;
	@%p6 bra 	$L__BB8_9;
	ld.global.f64 	%fd25, [%rd3];
	cvta.to.global.u64 	%rd15, %rd5;
	mul.wide.u32 	%rd16, %r2, 8;
	add.s64 	%rd17, %rd15, %rd16;
	st.global.f64 	[%rd17], %fd25;
$L__BB8_9:
	ret;

}
	// .globl	_Z20reduceCompleteUnrollILj1024EEvPdS0_j
.visible .entry _Z20reduceCompleteUnrollILj1024EEvPdS0_j(
	.param .u64 .ptr .align 1 _Z20reduceCompleteUnrollILj1024EEvPdS0_j_param_0,
	.param .u64 .ptr .align 1 _Z20reduceCompleteUnrollILj1024EEvPdS0_j_param_1,
	.param .u32 _Z20reduceCompleteUnrollILj1024EEvPdS0_j_param_2
)
{
	.reg .pred 	%p<8>;
	.reg .b32 	%r<15>;
	.reg .b64 	%rd<28>;
	.reg .b64 	%fd<47>;

	ld.param.u64 	%rd6, [_Z20reduceCompleteUnrollILj1024EEvPdS0_j_param_0];
	ld.param.u64 	%rd5, [_Z20reduceCompleteUnrollILj1024EEvPdS0_j_param_1];
	ld.param.u32 	%r6, [_Z20reduceCompleteUnrollILj1024EEvPdS0_j_param_2];
	cvta.to.global.u64 	%rd1, %rd6;
	mov.u32 	%r1, %tid.x;
	mov.u32 	%r2, %ctaid.x;
	mov.u32 	%r3, %ntid.x;
	mul.lo.s32 	%r7, %r3, %r2;
	shl.b32 	%r8, %r7, 3;
	add.s32 	%r4, %r8, %r1;
	cvt.u64.u32 	%rd2, %r8;
	mad.lo.s32 	%r5, %r3, 7, %r4;
	setp.ge.u32 	%p1, %r5, %r6;
	@%p1 bra 	$L__BB9_2;
	mul.wide.u32 	%rd7, %r4, 8;
	add.s64 	%rd8, %rd1, %rd7;
	ld.global.f64 	%fd1, [%rd8];
	mad.lo.s32 	%r9, %r3, -6, %r5;
	mul.wide.u32 	%rd9, %r9, 8;
	add.s64 	%rd10, %rd1, %rd9;
	ld.global.f64 	%fd2, [%rd10];
	add.s32 	%r10, %r9, %r3;
	mul.wide.u32 	%rd11, %r10, 8;
	add.s64 	%rd12, %rd1, %rd11;
	ld.global.f64 	%fd3, [%rd12];
	add.s32 	%r11, %r10, %r3;
	mul.wide.u32 	%rd13, %r11, 8;
	add.s64 	%rd14, %rd1, %rd13;
	ld.global.f64 	%fd4, [%rd14];
	add.s32 	%r12, %r11, %r3;
	mul.wide.u32 	%rd15, %r12, 8;
	add.s64 	%rd16, %rd1, %rd15;
	ld.global.f64 	%fd5, [%rd16];
	add.s32 	%r13, %r12, %r3;
	mul.wide.u32 	%rd17, %r13, 8;
	add.s64 	%rd18, %rd1, %rd17;
	ld.global.f64 	%fd6, [%rd18];
	add.s32 	%r14, %r13, %r3;
	mul.wide.u32 	%rd19, %r14, 8;
	add.s64 	%rd20, %rd1, %rd19;
	ld.global.f64 	%fd7, [%rd20];
	mul.wide.u32 	%rd21, %r5, 8;
	add.s64 	%rd22, %rd1, %rd21;
	ld.global.f64 	%fd8, [%rd22];
	add.f64 	%fd9, %fd1, %fd2;
	add.f64 	%fd10, %fd9, %fd3;
	add.f64 	%fd11, %fd10, %fd4;
	add.f64 	%fd12, %fd11, %fd5;
	add.f64 	%fd13, %fd12, %fd6;
	add.f64 	%fd14, %fd13, %fd7;
	add.f64 	%fd15, %fd14, %fd8;
	st.global.f64 	[%rd8], %fd15;
$L__BB9_2:
	shl.b64 	%rd23, %rd2, 3;
	add.s64 	%rd3, %rd1, %rd23;
	bar.sync 	0;
	setp.gt.u32 	%p2, %r1, 511;
	mul.wide.u32 	%rd24, %r1, 8;
	add.s64 	%rd4, %rd3, %rd24;
	@%p2 bra 	$L__BB9_4;
	ld.global.f64 	%fd16, [%rd4+4096];
	ld.global.f64 	%fd17, [%rd4];
	add.f64 	%fd18, %fd16, %fd17;
	st.global.f64 	[%rd4], %fd18;
$L__BB9_4:
	bar.sync 	0;
	setp.gt.u32 	%p3, %r1, 255;
	@%p3 bra 	$L__BB9_6;
	ld.global.f64 	%fd19, [%rd4+2048];
	ld.global.f64 	%fd20, [%rd4];
	add.f64 	%fd21, %fd19, %fd20;
	st.global.f64 	[%rd4], %fd21;
$L__BB9_6:
	bar.sync 	0;
	setp.gt.u32 	%p4, %r1, 127;
	@%p4 bra 	$L__BB9_8;
	ld.global.f64 	%fd22, [%rd4+1024];
	ld.global.f64 	%fd23, [%rd4];
	add.f64 	%fd24, %fd22, %fd23;
	st.global.f64 	[%rd4], %fd24;
$L__BB9_8:
	bar.sync 	0;
	setp.gt.u32 	%p5, %r1, 63;
	@%p5 bra 	$L__BB9_10;
	ld.global.f64 	%fd25, [%rd4+512];
	ld.global.f64 	%fd26, [%rd4];
	add.f64 	%fd27, %fd25, %fd26;
	st.global.f64 	[%rd4], %fd27;
$L__BB9_10:
	bar.sync 	0;
	setp.gt.u32 	%p6, %r1, 31;
	@%p6 bra 	$L__BB9_13;
	ld.volatile.global.f64 	%fd28, [%rd4+256];
	ld.volatile.global.f64 	%fd29, [%rd4];
	add.f64 	%fd30, %fd28, %fd29;
	st.volatile.global.f64 	[%rd4], %fd30;
	ld.volatile.global.f64 	%fd31, [%rd4+128];
	ld.volatile.global.f64 	%fd32, [%rd4];
	add.f64 	%fd33, %fd31, %fd32;
	st.volatile.global.f64 	[%rd4], %fd33;
	ld.volatile.global.f64 	%fd34, [%rd4+64];
	ld.volatile.global.f64 	%fd35, [%rd4];
	add.f64 	%fd36, %fd34, %fd35;
	st.volatile.global.f64 	[%rd4], %fd36;
	ld.volatile.global.f64 	%fd37, [%rd4+32];
	ld.volatile.global.f64 	%fd38, [%rd4];
	add.f64 	%fd39, %fd37, %fd38;
	st.volatile.global.f64 	[%rd4], %fd39;
	ld.volatile.global.f64 	%fd40, [%rd4+16];
	ld.volatile.global.f64 	%fd41, [%rd4];
	add.f64 	%fd42, %fd40, %fd41;
	st.volatile.global.f64 	[%rd4], %fd42;
	ld.volatile.global.f64 	%fd43, [%rd4+8];
	ld.volatile.global.f64 	%fd44, [%rd4];
	add.f64 	%fd45, %fd43, %fd44;
	st.volatile.global.f64 	[%rd4], %fd45;
	setp.ne.s32 	%p7, %r1, 0;
	@%p7 bra 	$L__BB9_13;
	ld.global.f64 	%fd46, [%rd3];
	cvta.to.global.u64 	%rd25, %rd5;
	mul.wide.u32 	%rd26, %r2, 8;
	add.s64 	%rd27, %rd25, %rd26;
	st.global.f64 	[%rd27], %fd46;
$L__BB9_13:
	ret;

}
	// .globl	_Z20reduceCompleteUnrollILj512EEvPdS0_j
.visible .entry _Z20reduceCompleteUnrollILj512EEvPdS0_j(
	.param .u64 .ptr .align 1 _Z20reduceCompleteUnrollILj512EEvPdS0_j_param_0,
	.param .u64 .ptr .align 1 _Z20reduceCompleteUnrollILj512EEvPdS0_j_param_1,
	.param .u32 _Z20reduceCompleteUnrollILj512EEvPdS0_j_param_2
)
{
	.reg .pred 	%p<7>;
	.reg .b32 	%r<15>;
	.reg .b64 	%rd<28>;
	.reg .b64 	%fd<44>;

	ld.param.u64 	%rd6, [_Z20reduceCompleteUnrollILj512EEvPdS0_j_param_0];
	ld.param.u64 	%rd5, [_Z20reduceCompleteUnrollILj512EEvPdS0_j_param_1];
	ld.param.u32 	%r6, [_Z20reduceCompleteUnrollILj512EEvPdS0_j_param_2];
	cvta.to.global.u64 	%rd1, %rd6;
	mov.u32 	%r1, %tid.x;
	mov.u32 	%r2, %ctaid.x;
	mov.u32 	%r3, %ntid.x;
	mul.lo.s32 	%r7, %r3, %r2;
	shl.b32 	%r8, %r7, 3;
	add.s32 	%r4, %r8, %r1;
	cvt.u64.u32 	%rd2, %r8;
	mad.lo.s32 	%r5, %r3, 7, %r4;
	setp.ge.u32 	%p1, %r5, %r6;
	@%p1 bra 	$L__BB10_2;
	mul.wide.u32 	%rd7, %r4, 8;
	add.s64 	%rd8, %rd1, %rd7;
	ld.global.f64 	%fd1, [%rd8];
	mad.lo.s32 	%r9, %r3, -6, %r5;
	mul.wide.u32 	%rd9, %r9, 8;
	add.s64 	%rd10, %rd1, %rd9;
	ld.global.f64 	%fd2, [%rd10];
	add.s32 	%r10, %r9, %r3;
	mul.wide.u32 	%rd11, %r10, 8;
	add.s64 	%rd12, %rd1, %rd11;
	ld.global.f64 	%fd3, [%rd12];
	add.s32 	%r11, %r10, %r3;
	mul.wide.u32 	%rd13, %r11, 8;
	add.s64 	%rd14, %rd1, %rd13;
	ld.global.f64 	%fd4, [%rd14];
	add.s32 	%r12, %r11, %r3;
	mul.wide.u32 	%rd15, %r12, 8;
	add.s64 	%rd16, %rd1, %rd15;
	ld.global.f64 	%fd5, [%rd16];
	add.s32 	%r13, %r12, %r3;
	mul.wide.u32 	%rd17, %r13, 8;
	add.s64 	%rd18, %rd1, %rd17;
	ld.global.f64 	%fd6, [%rd18];
	add.s32 	%r14, %r13, %r3;
	mul.wide.u32 	%rd19, %r14, 8;
	add.s64 	%rd20, %rd1, %rd19;
	ld.global.f64 	%fd7, [%rd20];
	mul.wide.u32 	%rd21, %r5, 8;
	add.s64 	%rd22, %rd1, %rd21;
	ld.global.f64 	%fd8, [%rd22];
	add.f64 	%fd9, %fd1, %fd2;
	add.f64 	%fd10, %fd9, %fd3;
	add.f64 	%fd11, %fd10, %fd4;
	add.f64 	%fd12, %fd11, %fd5;
	add.f64 	%fd13, %fd12, %fd6;
	add.f64 	%fd14, %fd13, %fd7;
	add.f64 	%fd15, %fd14, %fd8;
	st.global.f64 	[%rd8], %fd15;
$L__BB10_2:
	shl.b64 	%rd23, %rd2, 3;
	add.s64 	%rd3, %rd1, %rd23;
	bar.sync 	0;
	bar.sync 	0;
	setp.gt.u32 	%p2, %r1, 255;
	mul.wide.u32 	%rd24, %r1, 8;
	add.s64 	%rd4, %rd3, %rd24;
	@%p2 bra 	$L__BB10_4;
	ld.global.f64 	%fd16, [%rd4+2048];
	ld.global.f64 	%fd17, [%rd4];
	add.f64 	%fd18, %fd16, %fd17;
	st.global.f64 	[%rd4], %fd18;
$L__BB10_4:
	bar.sync 	0;
	setp.gt.u32 	%p3, %r1, 127;
	@%p3 bra 	$L__BB10_6;
	ld.global.f64 	%fd19, [%rd4+1024];
	ld.global.f64 	%fd20, [%rd4];
	add.f64 	%fd21, %fd19, %fd20;
	st.global.f64 	[%rd4], %fd21;
$L__BB10_6:
	bar.sync 	0;
	setp.gt.u32 	%p4, %r1, 63;
	@%p4 bra 	$L__BB10_8;
	ld.global.f64 	%fd22, [%rd4+512];
	ld.global.f64 	%fd23, [%rd4];
	add.f64 	%fd24, %fd22, %fd23;
	st.global.f64 	[%rd4], %fd24;
$L__BB10_8:
	bar.sync 	0;
	setp.gt.u32 	%p5, %r1, 31;
	@%p5 bra 	$L__BB10_11;
	ld.volatile.global.f64 	%fd25, [%rd4+256];
	ld.volatile.global.f64 	%fd26, [%rd4];
	add.f64 	%fd27, %fd25, %fd26;
	st.volatile.global.f64 	[%rd4], %fd27;
	ld.volatile.global.f64 	%fd28, [%rd4+128];
	ld.volatile.global.f64 	%fd29, [%rd4];
	add.f64 	%fd30, %fd28, %fd29;
	st.volatile.global.f64 	[%rd4], %fd30;
	ld.volatile.global.f64 	%fd31, [%rd4+64];
	ld.volatile.global.f64 	%fd32, [%rd4];
	add.f64 	%fd33, %fd31, %fd32;
	st.volatile.global.f64 	[%rd4], %fd33;
	ld.volatile.global.f64 	%fd34, [%rd4+32];
	ld.volatile.global.f64 	%fd35, [%rd4];
	add.f64 	%fd36, %fd34, %fd35;
	st.volatile.global.f64 	[%rd4], %fd36;
	ld.volatile.global.f64 	%fd37, [%rd4+16];
	ld.volatile.global.f64 	%fd38, [%rd4];
	add.f64 	%fd39, %fd37, %fd38;
	st.volatile.global.f64 	[%rd4], %fd39;
	ld.volatile.global.f64 	%fd40, [%rd4+8];
	ld.volatile.global.f64 	%fd41, [%rd4];
	add.f64 	%fd42, %fd40, %fd41;
	st.volatile.global.f64 	[%rd4], %fd42;
	setp.ne.s32 	%p6, %r1, 0;
	@%p6 bra 	$L__BB10_11;
	ld.global.f64 	%fd43, [%rd3];
	cvta.to.global.u64 	%rd25, %rd5;
	mul.wide.u32 	%rd26, %r2, 8;
	add.s64 	%rd27, %rd25, %rd26;
	st.global.f64 	[%rd27], %fd43;
$L__BB10_11:
	ret;

}
	// .globl	_Z20reduceCompleteUnrollILj256EEvPdS0_j
.visible .entry _Z20reduceCompleteUnrollILj256EEvPdS0_j(
	.param .u64 .ptr .align 1 _Z20reduceCompleteUnrollILj256EEvPdS0_j_param_0,
	.param .u64 .ptr .align 1 _Z20reduceCompleteUnrollILj256EEvPdS0_j_param_1,
	.param .u32 _Z20reduceCompleteUnrollILj256EEvPdS0_j_param_2
)
{
	.reg .pred 	%p<6>;
	.reg .b32 	%r<15>;
	.reg .b64 	%rd<28>;
	.reg .b64 	%fd<41>;

	ld.param.u64 	%rd6, [_Z20reduceCompleteUnrollILj256EEvPdS0_j_param_0];
	ld.param.u64 	%rd5, [_Z20reduceCompleteUnrollILj256EEvPdS0_j_param_1];
	ld.param.u32 	%r6, [_Z20reduceCompleteUnrollILj256EEvPdS0_j_param_2];
	cvta.to.global.u64 	%rd1, %rd6;
	mov.u32 	%r1, %tid.x;
	mov.u32 	%r2, %ctaid.x;
	mov.u32 	%r3, %ntid.x;
	mul.lo.s32 	%r7, %r3, %r2;
	shl.b32 	%r8, %r7, 3;
	add.s32 	%r4, %r8, %r1;
	cvt.u64.u32 	%rd2, %r8;
	mad.lo.s32 	%r5, %r3, 7, %r4;
	setp.ge.u32 	%p1, %r5, %r6;
	@%p1 bra 	$L__BB11_2;
	mul.wide.u32 	%rd7, %r4, 8;
	add.s64 	%rd8, %rd1, %rd7;
	ld.global.f64 	%fd1, [%rd8];
	mad.lo.s32 	%r9, %r3, -6, %r5;
	mul.wide.u32 	%rd9, %r9, 8;
	add.s64 	%rd10, %rd1, %rd9;
	ld.global.f64 	%fd2, [%rd10];
	add.s32 	%r10, %r9, %r3;
	mul.wide.u32 	%rd11, %r10, 8;
	add.s64 	%rd12, %rd1, %rd11;
	ld.global.f64 	%fd3, [%rd12];
	add.s32 	%r11, %r10, %r3;
	mul.wide.u32 	%rd13, %r11, 8;
	add.s64 	%rd14, %rd1, %rd13;
	ld.global.f64 	%fd4, [%rd14];
	add.s32 	%r12, %r11, %r3;
	mul.wide.u32 	%rd15, %r12, 8;
	add.s64 	%rd16, %rd1, %rd15;
	ld.global.f64 	%fd5, [%rd16];
	add.s32 	%r13, %r12, %r3;
	mul.wide.u32 	%rd17, %r13, 8;
	add.s64 	%rd18, %rd1, %rd17;
	ld.global.f64 	%fd6, [%rd18];
	add.s32 	%r14, %r13, %r3;
	mul.wide.u32 	%rd19, %r14, 8;
	add.s64 	%rd20, %rd1, %rd19;
	ld.global.f64 	%fd7, [%rd20];
	mul.wide.u32 	%rd21, %r5, 8;
	add.s64 	%rd22, %rd1, %rd21;
	ld.global.f64 	%fd8, [%rd22];
	add.f64 	%fd9, %fd1, %fd2;
	add.f64 	%fd10, %fd9, %fd3;
	add.f64 	%fd11, %fd10, %fd4;
	add.f64 	%fd12, %fd11, %fd5;
	add.f64 	%fd13, %fd12, %fd6;
	add.f64 	%fd14, %fd13, %fd7;
	add.f64 	%fd15, %fd14, %fd8;
	st.global.f64 	[%rd8], %fd15;
$L__BB11_2:
	shl.b64 	%rd23, %rd2, 3;
	add.s64 	%rd3, %rd1, %rd23;
	bar.sync 	0;
	bar.sync 	0;
	bar.sync 	0;
	setp.gt.u32 	%p2, %r1, 127;
	mul.wide.u32 	%rd24, %r1, 8;
	add.s64 	%rd4, %rd3, %rd24;
	@%p2 bra 	$L__BB11_4;
	ld.global.f64 	%fd16, [%rd4+1024];
	ld.global.f64 	%fd17, [%rd4];
	add.f64 	%fd18, %fd16, %fd17;
	st.global.f64 	[%rd4], %fd18;
$L__BB11_4:
	bar.sync 	0;
	setp.gt.u32 	%p3, %r1, 63;
	@%p3 bra 	$L__BB11_6;
	ld.global.f64 	%fd19, [%rd4+512];
	ld.global.f64 	%fd20, [%rd4];
	add.f64 	%fd21, %fd19, %fd20;
	st.global.f64 	[%rd4], %fd21;
$L__BB11_6:
	bar.sync 	0;
	setp.gt.u32 	%p4, %r1, 31;
	@%p4 bra 	$L__BB11_9;
	ld.volatile.global.f64 	%fd22, [%rd4+256];
	ld.volatile.global.f64 	%fd23, [%rd4];
	add.f64 	%fd24, %fd22, %fd23;
	st.volatile.global.f64 	[%rd4], %fd24;
	ld.volatile.global.f64 	%fd25, [%rd4+128];
	ld.volatile.global.f64 	%fd26, [%rd4];
	add.f64 	%fd27, %fd25, %fd26;
	st.volatile.global.f64 	[%rd4], %fd27;
	ld.volatile.global.f64 	%fd28, [%rd4+64];
	ld.volatile.global.f64 	%fd29, [%rd4];
	add.f64 	%fd30, %fd28, %fd29;
	st.volatile.global.f64 	[%rd4], %fd30;
	ld.volatile.global.f64 	%fd31, [%rd4+32];
	ld.volatile.global.f64 	%fd32, [%rd4];
	add.f64 	%fd33, %fd31, %fd32;
	st.volatile.global.f64 	[%rd4], %fd33;
	ld.volatile.global.f64 	%fd34, [%rd4+16];
	ld.volatile.global.f64 	%fd35, [%rd4];
	add.f64 	%fd36, %fd34, %fd35;
	st.volatile.global.f64 	[%rd4], %fd36;
	ld.volatile.global.f64 	%fd37, [%rd4+8];
	ld.volatile.global.f64 	%fd38, [%rd4];
	add.f64 	%fd39, %fd37, %fd38;
	st.volatile.global.f64 	[%rd4], %fd39;
	setp.ne.s32 	%p5, %r1, 0;
	@%p5 bra 	$L__BB11_9;
	ld.global.f64 	%fd40, [%rd3];
	cvta.to.global.u64 	%rd25, %rd5;
	mul.wide.u32 	%rd26, %r2, 8;
	add.s64 	%rd27, %rd25, %rd26;
	st.global.f64 	[%rd27], %fd40;
$L__BB11_9:
	ret;

}
	// .globl	_Z20reduceCompleteUnrollILj128EEvPdS0_j
.visible .entry _Z20reduceCompleteUnrollILj128EEvPdS0_j(
	.param .u64 .ptr .align 1 _Z20reduceCompleteUnrollILj128EEvPdS0_j_param_0,
	.param .u64 .ptr .align 1 _Z20reduceCompleteUnrollILj128EEvPdS0_j_param_1,
	.param .u32 _Z20reduceCompleteUnrollILj128EEvPdS0_j_param_2
)
{
	.reg .pred 	%p<5>;
	.reg .b32 	%r<15>;
	.reg .b64 	%rd<28>;
	.reg .b64 	%fd<38>;

	ld.param.u64 	%rd6, [_Z20reduceCompleteUnrollILj128EEvPdS0_j_param_0];
	ld.param.u64 	%rd5, [_Z20reduceCompleteUnrollILj128EEvPdS0_j_param_1];
	ld.param.u32 	%r6, [_Z20reduceCompleteUnrollILj128EEvPdS0_j_param_2];
	cvta.to.global.u64 	%rd1, %rd6;
	mov.u32 	%r1, %tid.x;
	mov.u32 	%r2, %ctaid.x;
	mov.u32 	%r3, %ntid.x;
	mul.lo.s32 	%r7, %r3, %r2;
	shl.b32 	%r8, %r7, 3;
	add.s32 	%r4, %r8, %r1;
	cvt.u64.u32 	%rd2, %r8;
	mad.lo.s32 	%r5, %r3, 7, %r4;
	setp.ge.u32 	%p1, %r5, %r6;
	@%p1 bra 	$L__BB12_2;
	mul.wide.u32 	%rd7, %r4, 8;
	add.s64 	%rd8, %rd1, %rd7;
	ld.global.f64 	%fd1, [%rd8];
	mad.lo.s32 	%r9, %r3, -6, %r5;
	mul.wide.u32 	%rd9, %r9, 8;
	add.s64 	%rd10, %rd1, %rd9;
	ld.global.f64 	%fd2, [%rd10];
	add.s32 	%r10, %r9, %r3;
	mul.wide.u32 	%rd11, %r10, 8;
	add.s64 	%rd12, %rd1, %rd11;
	ld.global.f64 	%fd3, [%rd12];
	add.s32 	%r11, %r10, %r3;
	mul.wide.u32 	%rd13, %r11, 8;
	add.s64 	%rd14, %rd1, %rd13;
	ld.global.f64 	%fd4, [%rd14];
	add.s32 	%r12, %r11, %r3;
	mul.wide.u32 	%rd15, %r12, 8;
	add.s64 	%rd16, %rd1, %rd15;
	ld.global.f64 	%fd5, [%rd16];
	add.s32 	%r13, %r12, %r3;
	mul.wide.u32 	%rd17, %r13, 8;
	add.s64 	%rd18, %rd1, %rd17;
	ld.global.f64 	%fd6, [%rd18];
	add.s32 	%r14, %r13, %r3;
	mul.wide.u32 	%rd19, %r14, 8;
	add.s64 	%rd20, %rd1, %rd19;
	ld.global.f64 	%fd7, [%rd20];
	mul.wide.u32 	%rd21, %r5, 8;
	add.s64 	%rd22, %rd1, %rd21;
	ld.global.f64 	%fd8, [%rd22];
	add.f64 	%fd9, %fd1, %fd2;
	add.f64 	%fd10, %fd9, %fd3;
	add.f64 	%fd11, %fd10, %fd4;
	add.f64 	%fd12, %fd11, %fd5;
	add.f64 	%fd13, %fd12, %fd6;
	add.f64 	%fd14, %fd13, %fd7;
	add.f64 	%fd15, %fd14, %fd8;
	st.global.f64 	[%rd8], %fd15;
$L__BB12_2:
	shl.b64 	%rd23, %rd2, 3;
	add.s64 	%rd3, %rd1, %rd23;
	bar.sync 	0;
	bar.sync 	0;
	bar.sync 	0;
	bar.sync 	0;
	setp.gt.u32 	%p2, %r1, 63;
	mul.wide.u32 	%rd24, %r1, 8;
	add.s64 	%rd4, %rd3, %rd24;
	@%p2 bra 	$L__BB12_4;
	ld.global.f64 	%fd16, [%rd4+512];
	ld.global.f64 	%fd17, [%rd4];
	add.f64 	%fd18, %fd16, %fd17;
	st.global.f64 	[%rd4], %fd18;
$L__BB12_4:
	bar.sync 	0;
	setp.gt.u32 	%p3, %r1, 31;
	@%p3 bra 	$L__BB12_7;
	ld.volatile.global.f64 	%fd19, [%rd4+256];
	ld.volatile.global.f64 	%fd20, [%rd4];
	add.f64 	%fd21, %fd19, %fd20;
	st.volatile.global.f64 	[%rd4], %fd21;
	ld.volatile.global.f64 	%fd22, [%rd4+128];
	ld.volatile.global.f64 	%fd23, [%rd4];
	add.f64 	%fd24, %fd22, %fd23;
	st.volatile.global.f64 	[%rd4], %fd24;
	ld.volatile.global.f64 	%fd25, [%rd4+64];
	ld.volatile.global.f64 	%fd26, [%rd4];
	add.f64 	%fd27, %fd25, %fd26;
	st.volatile.global.f64 	[%rd4], %fd27;
	ld.volatile.global.f64 	%fd28, [%rd4+32];
	ld.volatile.global.f64 	%fd29, [%rd4];
	add.f64 	%fd30, %fd28, %fd29;
	st.volatile.global.f64 	[%rd4], %fd30;
	ld.volatile.global.f64 	%fd31, [%rd4+16];
	ld.volatile.global.f64 	%fd32, [%rd4];
	add.f64 	%fd33, %fd31, %fd32;
	st.volatile.global.f64 	[%rd4], %fd33;
	ld.volatile.global.f64 	%fd34, [%rd4+8];
	ld.volatile.global.f64 	%fd35, [%rd4];
	add.f64 	%fd36, %fd34, %fd35;
	st.volatile.global.f64 	[%rd4], %fd36;
	setp.ne.s32 	%p4, %r1, 0;
	@%p4 bra 	$L__BB12_7;
	ld.global.f64 	%fd37, [%rd3];
	cvta.to.global.u64 	%rd25, %rd5;
	mul.wide.u32 	%rd26, %r2, 8;
	add.s64 	%rd27, %rd25, %rd26;
	st.global.f64 	[%rd27], %fd37;
$L__BB12_7:
	ret;

}
	// .globl	_Z20reduceCompleteUnrollILj64EEvPdS0_j
.visible .entry _Z20reduceCompleteUnrollILj64EEvPdS0_j(
	.param .u64 .ptr .align 1 _Z20reduceCompleteUnrollILj64EEvPdS0_j_param_0,
	.param .u64 .ptr .align 1 _Z20reduceCompleteUnrollILj64EEvPdS0_j_param_1,
	.param .u32 _Z20reduceCompleteUnrollILj64EEvPdS0_j_param_2
)
{
	.reg .pred 	%p<4>;
	.reg .b32 	%r<15>;
	.reg .b64 	%rd<28>;
	.reg .b64 	%fd<35>;

	ld.param.u64 	%rd5, [_Z20reduceCompleteUnrollILj64EEvPdS0_j_param_0];
	ld.param.u64 	%rd4, [_Z20reduceCompleteUnrollILj64EEvPdS0_j_param_1];
	ld.param.u32 	%r6, [_Z20reduceCompleteUnrollILj64EEvPdS0_j_param_2];
	cvta.to.global.u64 	%rd1, %rd5;
	mov.u32 	%r1, %tid.x;
	mov.u32 	%r2, %ctaid.x;
	mov.u32 	%r3, %ntid.x;
	mul.lo.s32 	%r7, %r3, %r2;
	shl.b32 	%r8, %r7, 3;
	add.s32 	%r4, %r8, %r1;
	cvt.u64.u32 	%rd2, %r8;
	mad.lo.s32 	%r5, %r3, 7, %r4;
	setp.ge.u32 	%p1, %r5, %r6;
	@%p1 bra 	$L__BB13_2;
	mul.wide.u32 	%rd6, %r4, 8;
	add.s64 	%rd7, %rd1, %rd6;
	ld.global.f64 	%fd1, [%rd7];
	mad.lo.s32 	%r9, %r3, -6, %r5;
	mul.wide.u32 	%rd8, %r9, 8;
	add.s64 	%rd9, %rd1, %rd8;
	ld.global.f64 	%fd2, [%rd9];
	add.s32 	%r10, %r9, %r3;
	mul.wide.u32 	%rd10, %r10, 8;
	add.s64 	%rd11, %rd1, %rd10;
	ld.global.f64 	%fd3, [%rd11];
	add.s32 	%r11, %r10, %r3;
	mul.wide.u32 	%rd12, %r11, 8;
	add.s64 	%rd13, %rd1, %rd12;
	ld.global.f64 	%fd4, [%rd13];
	add.s32 	%r12, %r11, %r3;
	mul.wide.u32 	%rd14, %r12, 8;
	add.s64 	%rd15, %rd1, %rd14;
	ld.global.f64 	%fd5, [%rd15];
	add.s32 	%r13, %r12, %r3;
	mul.wide.u32 	%rd16, %r13, 8;
	add.s64 	%rd17, %rd1, %rd16;
	ld.global.f64 	%fd6, [%rd17];
	add.s32 	%r14, %r13, %r3;
	mul.wide.u32 	%rd18, %r14, 8;
	add.s64 	%rd19, %rd1, %rd18;
	ld.global.f64 	%fd7, [%rd19];
	mul.wide.u32 	%rd20, %r5, 8;
	add.s64 	%rd21, %rd1, %rd20;
	ld.global.f64 	%fd8, [%rd21];
	add.f64 	%fd9, %fd1, %fd2;
	add.f64 	%fd10, %fd9, %fd3;
	add.f64 	%fd11, %fd10, %fd4;
	add.f64 	%fd12, %fd11, %fd5;
	add.f64 	%fd13, %fd12, %fd6;
	add.f64 	%fd14, %fd13, %fd7;
	add.f64 	%fd15, %fd14, %fd8;
	st.global.f64 	[%rd7], %fd15;
$L__BB13_2:
	bar.sync 	0;
	bar.sync 	0;
	bar.sync 	0;
	bar.sync 	0;
	bar.sync 	0;
	setp.gt.u32 	%p2, %r1, 31;
	@%p2 bra 	$L__BB13_5;
	shl.b64 	%rd22, %rd2, 3;
	add.s64 	%rd3, %rd1, %rd22;
	mul.wide.u32 	%rd23, %r1, 8;
	add.s64 	%rd24, %rd3, %rd23;
	ld.volatile.global.f64 	%fd16, [%rd24+256];
	ld.volatile.global.f64 	%fd17, [%rd24];
	add.f64 	%fd18, %fd16, %fd17;
	st.volatile.global.f64 	[%rd24], %fd18;
	ld.volatile.global.f64 	%fd19, [%rd24+128];
	ld.volatile.global.f64 	%fd20, [%rd24];
	add.f64 	%fd21, %fd19, %fd20;
	st.volatile.global.f64 	[%rd24], %fd21;
	ld.volatile.global.f64 	%fd22, [%rd24+64];
	ld.volatile.global.f64 	%fd23, [%rd24];
	add.f64 	%fd24, %fd22, %fd23;
	st.volatile.global.f64 	[%rd24], %fd24;
	ld.volatile.global.f64 	%fd25, [%rd24+32];
	ld.volatile.global.f64 	%fd26, [%rd24];
	add.f64 	%fd27, %fd25, %fd26;
	st.volatile.global.f64 	[%rd24], %fd27;
	ld.volatile.global.f64 	%fd28, [%rd24+16];
	ld.volatile.global.f64 	%fd29, [%rd24];
	add.f64 	%fd30, %fd28, %fd29;
	st.volatile.global.f64 	[%rd24], %fd30;
	ld.volatile.global.f64 	%fd31, [%rd24+8];
	ld.volatile.global.f64 	%fd32, [%rd24];
	add.f64 	%fd33, %fd31, %fd32;
	st.volatile.global.f64 	[%rd24], %fd33;
	setp.ne.s32 	%p3, %r1, 0;
	@%p3 bra 	$L__BB13_5;
	ld.global.f64 	%fd34, [%rd3];
	cvta.to.global.u64 	%rd25, %rd4;
	mul.wide.u32 	%rd26, %r2, 8;
	add.s64 	%rd27, %rd25, %rd26;
	st.global.f64 	[%rd27], %fd34;
$L__BB13_5:
	ret;

}


// ===== COMPILED SASS (sm_100) =====

	.target	sm_100

	.elftype	@"ET_EXEC"


//--------------------- .note.nv.tkinfo           --------------------------
	.section	.note.nv.tkinfo,"",@"SHT_NOTE"
	.sectionflags	@"SHF_NOTE_NV_TKINFO"
	.tkinfo
        /*0018*/ 	.word	0x00000002
        /*0030*/ 	.string	""
        /*0030*/ 	.string	"ptxas"
        /*0030*/ 	.string	"Cuda compilation tools, release 13.0, V13.0.88"
        /*0030*/ 	.string	"Build cuda_13.0.r13.0/compiler.36424714_0"
        /*0030*/ 	.string	"-arch sm_100 -m 64 "



//--------------------- .note.nv.cuinfo           --------------------------
	.section	.note.nv.cuinfo,"",@"SHT_NOTE"
	.sectionflags	@"SHF_NOTE_NV_CUINFO"
        /*0018*/ 	.short	0x0002
        /*001a*/ 	.short	0x0064
        /*001c*/ 	.short	0x0082
	.zero		2


//--------------------- .nv.info                  --------------------------
	.section	.nv.info,"",@"SHT_CUDA_INFO"
	.align	4


	//----- nvinfo : EIATTR_REGCOUNT
	.align		4
        /*0000*/ 	.byte	0x04, 0x2f
        /*0002*/ 	.short	(.L_1 - .L_0)
	.align		4
.L_0:
        /*0004*/ 	.word	index@(_Z16reduceNeighboredPdS_j)
        /*0008*/ 	.word	0x00000010


	//----- nvinfo : EIATTR_FRAME_SIZE
	.align		4
.L_1:
        /*000c*/ 	.byte	0x04, 0x11
        /*000e*/ 	.short	(.L_3 - .L_2)
	.align		4
.L_2:
        /*0010*/ 	.word	index@(_Z16reduceNeighboredPdS_j)
        /*0014*/ 	.word	0x00000000


	//----- nvinfo : EIATTR_REGCOUNT
	.align		4
.L_3:
        /*0018*/ 	.byte	0x04, 0x2f
        /*001a*/ 	.short	(.L_5 - .L_4)
	.align		4
.L_4:
        /*001c*/ 	.word	index@(_Z20reduceNeighboredLessPdS_j)
        /*0020*/ 	.word	0x0000000e


	//----- nvinfo : EIATTR_FRAME_SIZE
	.align		4
.L_5:
        /*0024*/ 	.byte	0x04, 0x11
        /*0026*/ 	.short	(.L_7 - .L_6)
	.align		4
.L_6:
        /*0028*/ 	.word	index@(_Z20reduceNeighboredLessPdS_j)
        /*002c*/ 	.word	0x00000000


	//----- nvinfo : EIATTR_REGCOUNT
	.align		4
.L_7:
        /*0030*/ 	.byte	0x04, 0x2f
        /*0032*/ 	.short	(.L_9 - .L_8)
	.align		4
.L_8:
        /*0034*/ 	.word	index@(_Z17reduceInterleavedPdS_j)
        /*0038*/ 	.word	0x00000010


	//----- nvinfo : EIATTR_FRAME_SIZE
	.align		4
.L_9:
        /*003c*/ 	.byte	0x04, 0x11
        /*003e*/ 	.short	(.L_11 - .L_10)
	.align		4
.L_10:
        /*0040*/ 	.word	index@(_Z17reduceInterleavedPdS_j)
        /*0044*/ 	.word	0x00000000


	//----- nvinfo : EIATTR_REGCOUNT
	.align		4
.L_11:
        /*0048*/ 	.byte	0x04, 0x2f
        /*004a*/ 	.short	(.L_13 - .L_12)
	.align		4
.L_12:
        /*004c*/ 	.word	index@(_Z16reduceUnrolling2PdS_j)
        /*0050*/ 	.word	0x0000000f


	//----- nvinfo : EIATTR_FRAME_SIZE
	.align		4
.L_13:
        /*0054*/ 	.byte	0x04, 0x11
        /*0056*/ 	.short	(.L_15 - .L_14)
	.align		4
.L_14:
        /*0058*/ 	.word	index@(_Z16reduceUnrolling2PdS_j)
        /*005c*/ 	.word	0x00000000


	//----- nvinfo : EIATTR_REGCOUNT
	.align		4
.L_15:
        /*0060*/ 	.byte	0x04, 0x2f
        /*0062*/ 	.short	(.L_17 - .L_16)
	.align		4
.L_16:
        /*0064*/ 	.word	index@(_Z16reduceUnrolling4PdS_j)
        /*0068*/ 	.word	0x00000014


	//----- nvinfo : EIATTR_FRAME_SIZE
	.align		4
.L_17:
        /*006c*/ 	.byte	0x04, 0x11
        /*006e*/ 	.short	(.L_19 - .L_18)
	.align		4
.L_18:
        /*0070*/ 	.word	index@(_Z16reduceUnrolling4PdS_j)
        /*0074*/ 	.word	0x00000000


	//----- nvinfo : EIATTR_REGCOUNT
	.align		4
.L_19:
        /*0078*/ 	.byte	0x04, 0x2f
        /*007a*/ 	.short	(.L_21 - .L_20)
	.align		4
.L_20:
        /*007c*/ 	.word	index@(_Z16reduceUnrolling8PdS_j)
        /*0080*/ 	.word	0x0000001c


	//----- nvinfo : EIATTR_FRAME_SIZE
	.align		4
.L_21:
        /*0084*/ 	.byte	0x04, 0x11
        /*0086*/ 	.short	(.L_23 - .L_22)
	.align		4
.L_22:
        /*0088*/ 	.word	index@(_Z16reduceUnrolling8PdS_j)
        /*008c*/ 	.word	0x00000000


	//----- nvinfo : EIATTR_REGCOUNT
	.align		4
.L_23:
        /*0090*/ 	.byte	0x04, 0x2f
        /*0092*/ 	.short	(.L_25 - .L_24)
	.align		4
.L_24:
        /*0094*/ 	.word	index@(_Z18reduceUnrollWarps8PdS_j)
        /*0098*/ 	.word	0x0000001e


	//----- nvinfo : EIATTR_FRAME_SIZE
	.align		4
.L_25:
        /*009c*/ 	.byte	0x04, 0x11
        /*009e*/ 	.short	(.L_27 - .L_26)
	.align		4
.L_26:
        /*00a0*/ 	.word	index@(_Z18reduceUnrollWarps8PdS_j)
        /*00a4*/ 	.word	0x00000000


	//----- nvinfo : EIATTR_REGCOUNT
	.align		4
.L_27:
        /*00a8*/ 	.byte	0x04, 0x2f
        /*00aa*/ 	.short	(.L_29 - .L_28)
	.align		4
.L_28:
        /*00ac*/ 	.word	index@(_Z26reduceCompleteUnrollWarps8PdS_j)
        /*00b0*/ 	.word	0x0000001c


	//----- nvinfo : EIATTR_FRAME_SIZE
	.align		4
.L_29:
        /*00b4*/ 	.byte	0x04, 0x11
        /*00b6*/ 	.short	(.L_31 - .L_30)
	.align		4
.L_30:
        /*00b8*/ 	.word	index@(_Z26reduceCompleteUnrollWarps8PdS_j)
        /*00bc*/ 	.word	0x00000000


	//----- nvinfo : EIATTR_REGCOUNT
	.align		4
.L_31:
        /*00c0*/ 	.byte	0x04, 0x2f
        /*00c2*/ 	.short	(.L_33 - .L_32)
	.align		4
.L_32:
        /*00c4*/ 	.word	index@(_Z17reduceUnrollWarpsPdS_j)
        /*00c8*/ 	.word	0x00000014


	//----- nvinfo : EIATTR_FRAME_SIZE
	.align		4
.L_33:
        /*00cc*/ 	.byte	0x04, 0x11
        /*00ce*/ 	.short	(.L_35 - .L_34)
	.align		4
.L_34:
        /*00d0*/ 	.word	index@(_Z17reduceUnrollWarpsPdS_j)
        /*00d4*/ 	.word	0x00000000


	//----- nvinfo : EIATTR_REGCOUNT
	.align		4
.L_35:
        /*00d8*/ 	.byte	0x04, 0x2f
        /*00da*/ 	.short	(.L_37 - .L_36)
	.align		4
.L_36:
        /*00dc*/ 	.word	index@(_Z20reduceCompleteUnrollILj1024EEvPdS0_j)
        /*00e0*/ 	.word	0x0000001c


	//----- nvinfo : EIATTR_FRAME_SIZE
	.align		4
.L_37:
        /*00e4*/ 	.byte	0x04, 0x11
        /*00e6*/ 	.short	(.L_39 - .L_38)
	.align		4
.L_38:
        /*00e8*/ 	.word	index@(_Z20reduceCompleteUnrollILj1024EEvPdS0_j)
        /*00ec*/ 	.word	0x00000000


	//----- nvinfo : EIATTR_REGCOUNT
	.align		4
.L_39:
        /*00f0*/ 	.byte	0x04, 0x2f
        /*00f2*/ 	.short	(.L_41 - .L_40)
	.align		4
.L_40:
        /*00f4*/ 	.word	index@(_Z20reduceCompleteUnrollILj512EEvPdS0_j)
        /*00f8*/ 	.word	0x0000001c


	//----- nvinfo : EIATTR_FRAME_SIZE
	.align		4
.L_41:
        /*00fc*/ 	.byte	0x04, 0x11
        /*00fe*/ 	.short	(.L_43 - .L_42)
	.align		4
.L_42:
        /*0100*/ 	.word	index@(_Z20reduceCompleteUnrollILj512EEvPdS0_j)
        /*0104*/ 	.word	0x00000000


	//----- nvinfo : EIATTR_REGCOUNT
	.align		4
.L_43:
        /*0108*/ 	.byte	0x04, 0x2f
        /*010a*/ 	.short	(.L_45 - .L_44)
	.align		4
.L_44:
        /*010c*/ 	.word	index@(_Z20reduceCompleteUnrollILj256EEvPdS0_j)
        /*0110*/ 	.word	0x0000001c


	//----- nvinfo : EIATTR_FRAME_SIZE
	.align		4
.L_45:
        /*0114*/ 	.byte	0x04, 0x11
        /*0116*/ 	.short	(.L_47 - .L_46)
	.align		4
.L_46:
        /*0118*/ 	.word	index@(_Z20reduceCompleteUnrollILj256EEvPdS0_j)
        /*011c*/ 	.word	0x00000000


	//----- nvinfo : EIATTR_REGCOUNT
	.align		4
.L_47:
        /*0120*/ 	.byte	0x04, 0x2f
        /*0122*/ 	.short	(.L_49 - .L_48)
	.align		4
.L_48:
        /*0124*/ 	.word	index@(_Z20reduceCompleteUnrollILj128EEvPdS0_j)
        /*0128*/ 	.word	0x0000001c


	//----- nvinfo : EIATTR_FRAME_SIZE
	.align		4
.L_49:
        /*012c*/ 	.byte	0x04, 0x11
        /*012e*/ 	.short	(.L_51 - .L_50)
	.align		4
.L_50:
        /*0130*/ 	.word	index@(_Z20reduceCompleteUnrollILj128EEvPdS0_j)
        /*0134*/ 	.word	0x00000000


	//----- nvinfo : EIATTR_REGCOUNT
	.align		4
.L_51:
        /*0138*/ 	.byte	0x04, 0x2f
        /*013a*/ 	.short	(.L_53 - .L_52)
	.align		4
.L_52:
        /*013c*/ 	.word	index@(_Z20reduceCompleteUnrollILj64EEvPdS0_j)
        /*0140*/ 	.word	0x0000001a


	//----- nvinfo : EIATTR_FRAME_SIZE
	.align		4
.L_53:
        /*0144*/ 	.byte	0x04, 0x11
        /*0146*/ 	.short	(.L_55 - .L_54)
	.align		4
.L_54:
        /*0148*/ 	.word	index@(_Z20reduceCompleteUnrollILj64EEvPdS0_j)
        /*014c*/ 	.word	0x00000000


	//----- nvinfo : EIATTR_MIN_STACK_SIZE
	.align		4
.L_55:
        /*0150*/ 	.byte	0x04, 0x12
        /*0152*/ 	.short	(.L_57 - .L_56)
	.align		4
.L_56:
        /*0154*/ 	.word	index@(_Z20reduceCompleteUnrollILj64EEvPdS0_j)
        /*0158*/ 	.word	0x00000000


	//----- nvinfo : EIATTR_MIN_STACK_SIZE
	.align		4
.L_57:
        /*015c*/ 	.byte	0x04, 0x12
        /*015e*/ 	.short	(.L_59 - .L_58)
	.align		4
.L_58:
        /*0160*/ 	.word	index@(_Z20reduceCompleteUnrollILj128EEvPdS0_j)
        /*0164*/ 	.word	0x00000000


	//----- nvinfo : EIATTR_MIN_STACK_SIZE
	.align		4
.L_59:
        /*0168*/ 	.byte	0x04, 0x12
        /*016a*/ 	.short	(.L_61 - .L_60)
	.align		4
.L_60:
        /*016c*/ 	.word	index@(_Z20reduceCompleteUnrollILj256EEvPdS0_j)
        /*0170*/ 	.word	0x00000000


	//----- nvinfo : EIATTR_MIN_STACK_SIZE
	.align		4
.L_61:
        /*0174*/ 	.byte	0x04, 0x12
        /*0176*/ 	.short	(.L_63 - .L_62)
	.align		4
.L_62:
        /*0178*/ 	.word	index@(_Z20reduceCompleteUnrollILj512EEvPdS0_j)
        /*017c*/ 	.word	0x00000000


	//----- nvinfo : EIATTR_MIN_STACK_SIZE
	.align		4
.L_63:
        /*0180*/ 	.byte	0x04, 0x12
        /*0182*/ 	.short	(.L_65 - .L_64)
	.align		4
.L_64:
        /*0184*/ 	.word	index@(_Z20reduceCompleteUnrollILj1024EEvPdS0_j)
        /*0188*/ 	.word	0x00000000


	//----- nvinfo : EIATTR_MIN_STACK_SIZE
	.align		4
.L_65:
        /*018c*/ 	.byte	0x04, 0x12
        /*018e*/ 	.short	(.L_67 - .L_66)
	.align		4
.L_66:
        /*0190*/ 	.word	index@(_Z17reduceUnrollWarpsPdS_j)
        /*0194*/ 	.word	0x00000000


	//----- nvinfo : EIATTR_MIN_STACK_SIZE
	.align		4
.L_67:
        /*0198*/ 	.byte	0x04, 0x12
        /*019a*/ 	.short	(.L_69 - .L_68)
	.align		4
.L_68:
        /*019c*/ 	.word	index@(_Z26reduceCompleteUnrollWarps8PdS_j)
        /*01a0*/ 	.word	0x00000000


	//----- nvinfo : EIATTR_MIN_STACK_SIZE
	.align		4
.L_69:
        /*01a4*/ 	.byte	0x04, 0x12
        /*01a6*/ 	.short	(.L_71 - .L_70)
	.align		4
.L_70:
        /*01a8*/ 	.word	index@(_Z18reduceUnrollWarps8PdS_j)
        /*01ac*/ 	.word	0x00000000


	//----- nvinfo : EIATTR_MIN_STACK_SIZE
	.align		4
.L_71:
        /*01b0*/ 	.byte	0x04, 0x12
        /*01b2*/ 	.short	(.L_73 - .L_72)
	.align		4
.L_72:
        /*01b4*/ 	.word	index@(_Z16reduceUnrolling8PdS_j)
        /*01b8*/ 	.word	0x00000000


	//----- nvinfo : EIATTR_MIN_STACK_SIZE
	.align		4
.L_73:
        /*01bc*/ 	.byte	0x04, 0x12
        /*01be*/ 	.short	(.L_75 - .L_74)
	.align		4
.L_74:
        /*01c0*/ 	.word	index@(_Z16reduceUnrolling4PdS_j)
        /*01c4*/ 	.word	0x00000000


	//----- nvinfo : EIATTR_MIN_STACK_SIZE
	.align		4
.L_75:
        /*01c8*/ 	.byte	0x04, 0x12
        /*01ca*/ 	.short	(.L_77 - .L_76)
	.align		4
.L_76:
        /*01cc*/ 	.word	index@(_Z16reduceUnrolling2PdS_j)
        /*01d0*/ 	.word	0x00000000


	//----- nvinfo : EIATTR_MIN_STACK_SIZE
	.align		4
.L_77:
        /*01d4*/ 	.byte	0x04, 0x12
        /*01d6*/ 	.short	(.L_79 - .L_78)
	.align		4
.L_78:
        /*01d8*/ 	.word	index@(_Z17reduceInterleavedPdS_j)
        /*01dc*/ 	.word	0x00000000


	//----- nvinfo : EIATTR_MIN_STACK_SIZE
	.align		4
.L_79:
        /*01e0*/ 	.byte	0x04, 0x12
        /*01e2*/ 	.short	(.L_81 - .L_80)
	.align		4
.L_80:
        /*01e4*/ 	.word	index@(_Z20reduceNeighboredLessPdS_j)
        /*01e8*/ 	.word	0x00000000


	//----- nvinfo : EIATTR_MIN_STACK_SIZE
	.align		4
.L_81:
        /*01ec*/ 	.byte	0x04, 0x12
        /*01ee*/ 	.short	(.L_83 - .L_82)
	.align		4
.L_82:
        /*01f0*/ 	.word	index@(_Z16reduceNeighboredPdS_j)
        /*01f4*/ 	.word	0x00000000
.L_83:


//--------------------- .nv.compat                --------------------------
	.section	.nv.compat,"",@"SHT_CUDA_COMPAT_INFO"
	.align	4
        /*0000*/ 	.byte	0x02, 0x09, 0x00, 0x00, 0x02, 0x02, 0x01, 0x00, 0x02, 0x05, 0x05, 0x00, 0x03, 0x07, 0x01, 0x01
        /*0010*/ 	.byte	0x02, 0x03, 0x00, 0x00, 0x02, 0x06, 0x01, 0x00, 0x04, 0x0b, 0x08, 0x00, 0x01, 0x00, 0x00, 0x00
        /*0020*/ 	.byte	0x00, 0x00, 0x00, 0x00


//--------------------- .nv.info._Z20reduceCompleteUnrollILj64EEvPdS0_j --------------------------
	.section	.nv.info._Z20reduceCompleteUnrollILj64EEvPdS0_j,"",@"SHT_CUDA_INFO"
	.sectionflags	@""
	.align	4


	//----- nvinfo : EIATTR_CUDA_API_VERSION
	.align		4
        /*0000*/ 	.byte	0x04, 0x37
        /*0002*/ 	.short	(.L_85 - .L_84)
.L_84:
        /*0004*/ 	.word	0x00000082


	//----- nvinfo : EIATTR_KPARAM_INFO
	.align		4
.L_85:
        /*0008*/ 	.byte	0x04, 0x17
        /*000a*/ 	.short	(.L_87 - .L_86)
.L_86:
        /*000c*/ 	.word	0x00000000
        /*0010*/ 	.short	0x0002
        /*0012*/ 	.short	0x0010
        /*0014*/ 	.byte	0x00, 0xf0, 0x11, 0x00


	//----- nvinfo : EIATTR_KPARAM_INFO
	.align		4
.L_87:
        /*0018*/ 	.byte	0x04, 0x17
        /*001a*/ 	.short	(.L_89 - .L_88)
.L_88:
        /*001c*/ 	.word	0x00000000
        /*0020*/ 	.short	0x0001
        /*0022*/ 	.short	0x0008
        /*0024*/ 	.byte	0x00, 0xf5, 0x21, 0x00


	//----- nvinfo : EIATTR_KPARAM_INFO
	.align		4
.L_89:
        /*0028*/ 	.byte	0x04, 0x17
        /*002a*/ 	.short	(.L_91 - .L_90)
.L_90:
        /*002c*/ 	.word	0x00000000
        /*0030*/ 	.short	0x0000
        /*0032*/ 	.short	0x0000
        /*0034*/ 	.byte	0x00, 0xf5, 0x21, 0x00


	//----- nvinfo : EIATTR_SPARSE_MMA_MASK
	.align		4
.L_91:
        /*0038*/ 	.byte	0x03, 0x50
        /*003a*/ 	.short	0x0000


	//----- nvinfo : EIATTR_MAXREG_COUNT
	.align		4
        /*003c*/ 	.byte	0x03, 0x1b
        /*003e*/ 	.short	0x00ff


	//----- nvinfo : EIATTR_NUM_BARRIERS
	.align		4
        /*0040*/ 	.byte	0x02, 0x4c
        /*0042*/ 	.byte	0x01
	.zero		1


	//----- nvinfo : EIATTR_MERCURY_ISA_VERSION
	.align		4
        /*0044*/ 	.byte	0x03, 0x5f
        /*0046*/ 	.short	0x0101


	//----- nvinfo : EIATTR_VRC_CTA_INIT_COUNT
	.align		4
        /*0048*/ 	.byte	0x02, 0x4a
	.zero		1
	.zero		1


	//----- nvinfo : EIATTR_EXIT_INSTR_OFFSETS
	.align		4
        /*004c*/ 	.byte	0x04, 0x1c
        /*004e*/ 	.short	(.L_93 - .L_92)


	//   ....[0]....
.L_92:
        /*0050*/ 	.word	0x00000320


	//   ....[1]....
        /*0054*/ 	.word	0x00000510


	//   ....[2]....
        /*0058*/ 	.word	0x00000560


	//----- nvinfo : EIATTR_CRS_STACK_SIZE
	.align		4
.L_93:
        /*005c*/ 	.byte	0x04, 0x1e
        /*005e*/ 	.short	(.L_95 - .L_94)
.L_94:
        /*0060*/ 	.word	0x00000000


	//----- nvinfo : EIATTR_CBANK_PARAM_SIZE
	.align		4
.L_95:
        /*0064*/ 	.byte	0x03, 0x19
        /*0066*/ 	.short	0x0014


	//----- nvinfo : EIATTR_PARAM_CBANK
	.align		4
        /*0068*/ 	.byte	0x04, 0x0a
        /*006a*/ 	.short	(.L_97 - .L_96)
	.align		4
.L_96:
        /*006c*/ 	.word	index@(.nv.constant0._Z20reduceCompleteUnrollILj64EEvPdS0_j)
        /*0070*/ 	.short	0x0380
        /*0072*/ 	.short	0x0014


	//----- nvinfo : EIATTR_SW_WAR
	.align		4
.L_97:
        /*0074*/ 	.byte	0x04, 0x36
        /*0076*/ 	.short	(.L_99 - .L_98)
.L_98:
        /*0078*/ 	.word	0x00000008
.L_99:


//--------------------- .nv.info._Z20reduceCompleteUnrollILj128EEvPdS0_j --------------------------
	.section	.nv.info._Z20reduceCompleteUnrollILj128EEvPdS0_j,"",@"SHT_CUDA_INFO"
	.sectionflags	@""
	.align	4


	//----- nvinfo : EIATTR_CUDA_API_VERSION
	.align		4
        /*0000*/ 	.byte	0x04, 0x37
        /*0002*/ 	.short	(.L_101 - .L_100)
.L_100:
        /*0004*/ 	.word	0x00000082


	//----- nvinfo : EIATTR_KPARAM_INFO
	.align		4
.L_101:
        /*0008*/ 	.byte	0x04, 0x17
        /*000a*/ 	.short	(.L_103 - .L_102)
.L_102:
        /*000c*/ 	.word	0x00000000
        /*0010*/ 	.short	0x0002
        /*0012*/ 	.short	0x0010
        /*0014*/ 	.byte	0x00, 0xf0, 0x11, 0x00


	//----- nvinfo : EIATTR_KPARAM_INFO
	.align		4
.L_103:
        /*0018*/ 	.byte	0x04, 0x17
        /*001a*/ 	.short	(.L_105 - .L_104)
.L_104:
        /*001c*/ 	.word	0x00000000
        /*0020*/ 	.short	0x0001
        /*0022*/ 	.short	0x0008
        /*0024*/ 	.byte	0x00, 0xf5, 0x21, 0x00


	//----- nvinfo : EIATTR_KPARAM_INFO
	.align		4
.L_105:
        /*0028*/ 	.byte	0x04, 0x17
        /*002a*/ 	.short	(.L_107 - .L_106)
.L_106:
        /*002c*/ 	.word	0x00000000
        /*0030*/ 	.short	0x0000
        /*0032*/ 	.short	0x0000
        /*0034*/ 	.byte	0x00, 0xf5, 0x21, 0x00


	//----- nvinfo : EIATTR_SPARSE_MMA_MASK
	.align		4
.L_107:
        /*0038*/ 	.byte	0x03, 0x50
        /*003a*/ 	.short	0x0000


	//----- nvinfo : EIATTR_MAXREG_COUNT
	.align		4
        /*003c*/ 	.byte	0x03, 0x1b
        /*003e*/ 	.short	0x00ff


	//----- nvinfo : EIATTR_NUM_BARRIERS
	.align		4
        /*0040*/ 	.byte	0x02, 0x4c
        /*0042*/ 	.byte	0x01
	.zero		1


	//----- nvinfo : EIATTR_MERCURY_ISA_VERSION
	.align		4
        /*0044*/ 	.byte	0x03, 0x5f
        /*0046*/ 	.short	0x0101


	//----- nvinfo : EIATTR_VRC_CTA_INIT_COUNT
	.align		4
        /*0048*/ 	.byte	0x02, 0x4a
	.zero		1
	.zero		1


	//----- nvinfo : EIATTR_EXIT_INSTR_OFFSETS
	.align		4
        /*004c*/ 	.byte	0x04, 0x1c
        /*004e*/ 	.short	(.L_109 - .L_108)


	//   ....[0]....
.L_108:
        /*0050*/ 	.word	0x000003f0


	//   ....[1]....
        /*0054*/ 	.word	0x00000590


	//   ....[2]....
        /*0058*/ 	.word	0x000005e0


	//----- nvinfo : EIATTR_CRS_STACK_SIZE
	.align		4
.L_109:
        /*005c*/ 	.byte	0x04, 0x1e
        /*005e*/ 	.short	(.L_111 - .L_110)
.L_110:
        /*0060*/ 	.word	0x00000000


	//----- nvinfo : EIATTR_CBANK_PARAM_SIZE
	.align		4
.L_111:
        /*0064*/ 	.byte	0x03, 0x19
        /*0066*/ 	.short	0x0014


	//----- nvinfo : EIATTR_PARAM_CBANK
	.align		4
        /*0068*/ 	.byte	0x04, 0x0a
        /*006a*/ 	.short	(.L_113 - .L_112)
	.align		4
.L_112:
        /*006c*/ 	.word	index@(.nv.constant0._Z20reduceCompleteUnrollILj128EEvPdS0_j)
        /*0070*/ 	.short	0x0380
        /*0072*/ 	.short	0x0014


	//----- nvinfo : EIATTR_SW_WAR
	.align		4
.L_113:
        /*0074*/ 	.byte	0x04, 0x36
        /*0076*/ 	.short	(.L_115 - .L_114)
.L_114:
        /*0078*/ 	.word	0x00000008
.L_115:


//--------------------- .nv.info._Z20reduceCompleteUnrollILj256EEvPdS0_j --------------------------
	.section	.nv.info._Z20reduceCompleteUnrollILj256EEvPdS0_j,"",@"SHT_CUDA_INFO"
	.sectionflags	@""
	.align	4


	//----- nvinfo : EIATTR_CUDA_API_VERSION
	.align		4
        /*0000*/ 	.byte	0x04, 0x37
        /*0002*/ 	.short	(.L_117 - .L_116)
.L_116:
        /*0004*/ 	.word	0x00000082


	//----- nvinfo : EIATTR_KPARAM_INFO
	.align		4
.L_117:
        /*0008*/ 	.byte	0x04, 0x17
        /*000a*/ 	.short	(.L_119 - .L_118)
.L_118:
        /*000c*/ 	.word	0x00000000
        /*0010*/ 	.short	0x0002
        /*0012*/ 	.short	0x0010
        /*0014*/ 	.byte	0x00, 0xf0, 0x11, 0x00


	//----- nvinfo : EIATTR_KPARAM_INFO
	.align		4
.L_119:
        /*0018*/ 	.byte	0x04, 0x17
        /*001a*/ 	.short	(.L_121 - .L_120)
.L_120:
        /*001c*/ 	.word	0x00000000
        /*0020*/ 	.short	0x0001
        /*0022*/ 	.short	0x0008
        /*0024*/ 	.byte	0x00, 0xf5, 0x21, 0x00


	//----- nvinfo : EIATTR_KPARAM_INFO
	.align		4
.L_121:
        /*0028*/ 	.byte	0x04, 0x17
        /*002a*/ 	.short	(.L_123 - .L_122)
.L_122:
        /*002c*/ 	.word	0x00000000
        /*0030*/ 	.short	0x0000
        /*0032*/ 	.short	0x0000
        /*0034*/ 	.byte	0x00, 0xf5, 0x21, 0x00


	//----- nvinfo : EIATTR_SPARSE_MMA_MASK
	.align		4
.L_123:
        /*0038*/ 	.byte	0x03, 0x50
        /*003a*/ 	.short	0x0000


	//----- nvinfo : EIATTR_MAXREG_COUNT
	.align		4
        /*003c*/ 	.byte	0x03, 0x1b
        /*003e*/ 	.short	0x00ff


	//----- nvinfo : EIATTR_NUM_BARRIERS
	.align		4
        /*0040*/ 	.byte	0x02, 0x4c
        /*0042*/ 	.byte	0x01
	.zero		1


	//----- nvinfo : EIATTR_MERCURY_ISA_VERSION
	.align		4
        /*0044*/ 	.byte	0x03, 0x5f
        /*0046*/ 	.short	0x0101


	//----- nvinfo : EIATTR_VRC_CTA_INIT_COUNT
	.align		4
        /*0048*/ 	.byte	0x02, 0x4a
	.zero		1
	.zero		1


	//----- nvinfo : EIATTR_EXIT_INSTR_OFFSETS
	.align		4
        /*004c*/ 	.byte	0x04, 0x1c
        /*004e*/ 	.short	(.L_125 - .L_124)


	//   ....[0]....
.L_124:
        /*0050*/ 	.word	0x00000470


	//   ....[1]....
        /*0054*/ 	.word	0x00000610


	//   ....[2]....
        /*0058*/ 	.word	0x00000660


	//----- nvinfo : EIATTR_CRS_STACK_SIZE
	.align		4
.L_125:
        /*005c*/ 	.byte	0x04, 0x1e
        /*005e*/ 	.short	(.L_127 - .L_126)
.L_126:
        /*0060*/ 	.word	0x00000000


	//----- nvinfo : EIATTR_CBANK_PARAM_SIZE
	.align		4
.L_127:
        /*0064*/ 	.byte	0x03, 0x19
        /*0066*/ 	.short	0x0014


	//----- nvinfo : EIATTR_PARAM_CBANK
	.align		4
        /*0068*/ 	.byte	0x04, 0x0a
        /*006a*/ 	.short	(.L_129 - .L_128)
	.align		4
.L_128:
        /*006c*/ 	.word	index@(.nv.constant0._Z20reduceCompleteUnrollILj256EEvPdS0_j)
        /*0070*/ 	.short	0x0380
        /*0072*/ 	.short	0x0014


	//----- nvinfo : EIATTR_SW_WAR
	.align		4
.L_129:
        /*0074*/ 	.byte	0x04, 0x36
        /*0076*/ 	.short	(.L_131 - .L_130)
.L_130:
        /*0078*/ 	.word	0x00000008
.L_131:


//--------------------- .nv.info._Z20reduceCompleteUnrollILj512EEvPdS0_j --------------------------
	.section	.nv.info._Z20reduceCompleteUnrollILj512EEvPdS0_j,"",@"SHT_CUDA_INFO"
	.sectionflags	@""
	.align	4


	//----- nvinfo : EIATTR_CUDA_API_VERSION
	.align		4
        /*0000*/ 	.byte	0x04, 0x37
        /*0002*/ 	.short	(.L_133 - .L_132)
.L_132:
        /*0004*/ 	.word	0x00000082


	//----- nvinfo : EIATTR_KPARAM_INFO
	.align		4
.L_133:
        /*0008*/ 	.byte	0x04, 0x17
        /*000a*/ 	.short	(.L_135 - .L_134)
.L_134:
        /*000c*/ 	.word	0x00000000
        /*0010*/ 	.short	0x0002
        /*0012*/ 	.short	0x0010
        /*0014*/ 	.byte	0x00, 0xf0, 0x11, 0x00


	//----- nvinfo : EIATTR_KPARAM_INFO
	.align		4
.L_135:
        /*0018*/ 	.byte	0x04, 0x17
        /*001a*/ 	.short	(.L_137 - .L_136)
.L_136:
        /*001c*/ 	.word	0x00000000
        /*0020*/ 	.short	0x0001
        /*0022*/ 	.short	0x0008
        /*0024*/ 	.byte	0x00, 0xf5, 0x21, 0x00


	//----- nvinfo : EIATTR_KPARAM_INFO
	.align		4
.L_137:
        /*0028*/ 	.byte	0x04, 0x17
        /*002a*/ 	.short	(.L_139 - .L_138)
.L_138:
        /*002c*/ 	.word	0x00000000
        /*0030*/ 	.short	0x0000
        /*0032*/ 	.short	0x0000
        /*0034*/ 	.byte	0x00, 0xf5, 0x21, 0x00


	//----- nvinfo : EIATTR_SPARSE_MMA_MASK
	.align		4
.L_139:
        /*0038*/ 	.byte	0x03, 0x50
        /*003a*/ 	.short	0x0000


	//----- nvinfo : EIATTR_MAXREG_COUNT
	.align		4
        /*003c*/ 	.byte	0x03, 0x1b
        /*003e*/ 	.short	0x00ff


	//----- nvinfo : EIATTR_NUM_BARRIERS
	.align		4
        /*0040*/ 	.byte	0x02, 0x4c
        /*0042*/ 	.byte	0x01
	.zero		1


	//----- nvinfo : EIATTR_MERCURY_ISA_VERSION
	.align		4
        /*0044*/ 	.byte	0x03, 0x5f
        /*0046*/ 	.short	0x0101


	//----- nvinfo : EIATTR_VRC_CTA_INIT_COUNT
	.align		4
        /*0048*/ 	.byte	0x02, 0x4a
	.zero		1
	.zero		1


	//----- nvinfo : EIATTR_EXIT_INSTR_OFFSETS
	.align		4
        /*004c*/ 	.byte	0x04, 0x1c
        /*004e*/ 	.short	(.L_141 - .L_140)


	//   ....[0]....
.L_140:
        /*0050*/ 	.word	0x000004f0


	//   ....[1]....
        /*0054*/ 	.word	0x00000690


	//   ....[2]....
        /*0058*/ 	.word	0x000006e0


	//----- nvinfo : EIATTR_CRS_STACK_SIZE
	.align		4
.L_141:
        /*005c*/ 	.byte	0x04, 0x1e
        /*005e*/ 	.short	(.L_143 - .L_142)
.L_142:
        /*0060*/ 	.word	0x00000000


	//----- nvinfo : EIATTR_CBANK_PARAM_SIZE
	.align		4
.L_143:
        /*0064*/ 	.byte	0x03, 0x19
        /*0066*/ 	.short	0x0014


	//----- nvinfo : EIATTR_PARAM_CBANK
	.align		4
        /*0068*/ 	.byte	0x04, 0x0a
        /*006a*/ 	.short	(.L_145 - .L_144)
	.align		4
.L_144:
        /*006c*/ 	.word	index@(.nv.constant0._Z20reduceCompleteUnrollILj512EEvPdS0_j)
        /*0070*/ 	.short	0x0380
        /*0072*/ 	.short	0x0014


	//----- nvinfo : EIATTR_SW_WAR
	.align		4
.L_145:
        /*0074*/ 	.byte	0x04, 0x36
        /*0076*/ 	.short	(.L_147 - .L_146)
.L_146:
        /*0078*/ 	.word	0x00000008
.L_147:


//--------------------- .nv.info._Z20reduceCompleteUnrollILj1024EEvPdS0_j --------------------------
	.section	.nv.info._Z20reduceCompleteUnrollILj1024EEvPdS0_j,"",@"SHT_CUDA_INFO"
	.sectionflags	@""
	.align	4


	//----- nvinfo : EIATTR_CUDA_API_VERSION
	.align		4
        /*0000*/ 	.byte	0x04, 0x37
        /*0002*/ 	.short	(.L_149 - .L_148)
.L_148:
        /*0004*/ 	.word	0x00000082


	//----- nvinfo : EIATTR_KPARAM_INFO
	.align		4
.L_149:
        /*0008*/ 	.byte	0x04, 0x17
        /*000a*/ 	.short	(.L_151 - .L_150)
.L_150:
        /*000c*/ 	.word	0x00000000
        /*0010*/ 	.short	0x0002
        /*0012*/ 	.short	0x0010
        /*0014*/ 	.byte	0x00, 0xf0, 0x11, 0x00


	//----- nvinfo : EIATTR_KPARAM_INFO
	.align		4
.L_151:
        /*0018*/ 	.byte	0x04, 0x17
        /*001a*/ 	.short	(.L_153 - .L_152)
.L_152:
        /*001c*/ 	.word	0x00000000
        /*0020*/ 	.short	0x0001
        /*0022*/ 	.short	0x0008
        /*0024*/ 	.byte	0x00, 0xf5, 0x21, 0x00


	//----- nvinfo : EIATTR_KPARAM_INFO
	.align		4
.L_153:
        /*0028*/ 	.byte	0x04, 0x17
        /*002a*/ 	.short	(.L_155 - .L_154)
.L_154:
        /*002c*/ 	.word	0x00000000
        /*0030*/ 	.short	0x0000
        /*0032*/ 	.short	0x0000
        /*0034*/ 	.byte	0x00, 0xf5, 0x21, 0x00


	//----- nvinfo : EIATTR_SPARSE_MMA_MASK
	.align		4
.L_155:
        /*0038*/ 	.byte	0x03, 0x50
        /*003a*/ 	.short	0x0000


	//----- nvinfo : EIATTR_MAXREG_COUNT
	.align		4
        /*003c*/ 	.byte	0x03, 0x1b
        /*003e*/ 	.short	0x00ff


	//----- nvinfo : EIATTR_NUM_BARRIERS
	.align		4
        /*0040*/ 	.byte	0x02, 0x4c
        /*0042*/ 	.byte	0x01
	.zero		1


	//----- nvinfo : EIATTR_MERCURY_ISA_VERSION
	.align		4
        /*0044*/ 	.byte	0x03, 0x5f
        /*0046*/ 	.short	0x0101


	//----- nvinfo : EIATTR_VRC_CTA_INIT_COUNT
	.align		4
        /*0048*/ 	.byte	0x02, 0x4a
	.zero		1
	.zero		1


	//----- nvinfo : EIATTR_EXIT_INSTR_OFFSETS
	.align		4
        /*004c*/ 	.byte	0x04, 0x1c
        /*004e*/ 	.short	(.L_157 - .L_156)


	//   ....[0]....
.L_156:
        /*0050*/ 	.word	0x00000570


	//   ....[1]....
        /*0054*/ 	.word	0x00000710


	//   ....[2]....
        /*0058*/ 	.word	0x00000760


	//----- nvinfo : EIATTR_CRS_STACK_SIZE
	.align		4
.L_157:
        /*005c*/ 	.byte	0x04, 0x1e
        /*005e*/ 	.short	(.L_159 - .L_158)
.L_158:
        /*0060*/ 	.word	0x00000000


	//----- nvinfo : EIATTR_CBANK_PARAM_SIZE
	.align		4
.L_159:
        /*0064*/ 	.byte	0x03, 0x19
        /*0066*/ 	.short	0x0014


	//----- nvinfo : EIATTR_PARAM_CBANK
	.align		4
        /*0068*/ 	.byte	0x04, 0x0a
        /*006a*/ 	.short	(.L_161 - .L_160)
	.align		4
.L_160:
        /*006c*/ 	.word	index@(.nv.constant0._Z20reduceCompleteUnrollILj1024EEvPdS0_j)
        /*0070*/ 	.short	0x0380
        /*0072*/ 	.short	0x0014


	//----- nvinfo : EIATTR_SW_WAR
	.align		4
.L_161:
        /*0074*/ 	.byte	0x04, 0x36
        /*0076*/ 	.short	(.L_163 - .L_162)
.L_162:
        /*0078*/ 	.word	0x00000008
.L_163:


//--------------------- .nv.info._Z17reduceUnrollWarpsPdS_j --------------------------
	.section	.nv.info._Z17reduceUnrollWarpsPdS_j,"",@"SHT_CUDA_INFO"
	.sectionflags	@""
	.align	4


	//----- nvinfo : EIATTR_CUDA_API_VERSION
	.align		4
        /*0000*/ 	.byte	0x04, 0x37
        /*0002*/ 	.short	(.L_165 - .L_164)
.L_164:
        /*0004*/ 	.word	0x00000082


	//----- nvinfo : EIATTR_KPARAM_INFO
	.align		4
.L_165:
        /*0008*/ 	.byte	0x04, 0x17
        /*000a*/ 	.short	(.L_167 - .L_166)
.L_166:
        /*000c*/ 	.word	0x00000000
        /*0010*/ 	.short	0x0002
        /*0012*/ 	.short	0x0010
        /*0014*/ 	.byte	0x00, 0xf0, 0x11, 0x00


	//----- nvinfo : EIATTR_KPARAM_INFO
	.align		4
.L_167:
        /*0018*/ 	.byte	0x04, 0x17
        /*001a*/ 	.short	(.L_169 - .L_168)
.L_168:
        /*001c*/ 	.word	0x00000000
        /*0020*/ 	.short	0x0001
        /*0022*/ 	.short	0x0008
        /*0024*/ 	.byte	0x00, 0xf5, 0x21, 0x00


	//----- nvinfo : EIATTR_KPARAM_INFO
	.align		4
.L_169:
        /*0028*/ 	.byte	0x04, 0x17
        /*002a*/ 	.short	(.L_171 - .L_170)
.L_170:
        /*002c*/ 	.word	0x00000000
        /*0030*/ 	.short	0x0000
        /*0032*/ 	.short	0x0000
        /*0034*/ 	.byte	0x00, 0xf5, 0x21, 0x00


	//----- nvinfo : EIATTR_SPARSE_MMA_MASK
	.align		4
.L_171:
        /*0038*/ 	.byte	0x03, 0x50
        /*003a*/ 	.short	0x0000


	//----- nvinfo : EIATTR_MAXREG_COUNT
	.align		4
        /*003c*/ 	.byte	0x03, 0x1b
        /*003e*/ 	.short	0x00ff


	//----- nvinfo : EIATTR_NUM_BARRIERS
	.align		4
        /*0040*/ 	.byte	0x02, 0x4c
        /*0042*/ 	.byte	0x01
	.zero		1


	//----- nvinfo : EIATTR_MERCURY_ISA_VERSION
	.align		4
        /*0044*/ 	.byte	0x03, 0x5f
        /*0046*/ 	.short	0x0101


	//----- nvinfo : EIATTR_VRC_CTA_INIT_COUNT
	.align		4
        /*0048*/ 	.byte	0x02, 0x4a
	.zero		1
	.zero		1


	//----- nvinfo : EIATTR_EXIT_INSTR_OFFSETS
	.align		4
        /*004c*/ 	.byte	0x04, 0x1c
        /*004e*/ 	.short	(.L_173 - .L_172)


	//   ....[0]....
.L_172:
        /*0050*/ 	.word	0x00000290


	//   ....[1]....
        /*0054*/ 	.word	0x00000430


	//   ....[2]....
        /*0058*/ 	.word	0x00000480


	//----- nvinfo : EIATTR_CRS_STACK_SIZE
	.align		4
.L_173:
        /*005c*/ 	.byte	0x04, 0x1e
        /*005e*/ 	.short	(.L_175 - .L_174)
.L_174:
        /*0060*/ 	.word	0x00000000


	//----- nvinfo : EIATTR_CBANK_PARAM_SIZE
	.align		4
.L_175:
        /*0064*/ 	.byte	0x03, 0x19
        /*0066*/ 	.short	0x0014


	//----- nvinfo : EIATTR_PARAM_CBANK
	.align		4
        /*0068*/ 	.byte	0x04, 0x0a
        /*006a*/ 	.short	(.L_177 - .L_176)
	.align		4
.L_176:
        /*006c*/ 	.word	index@(.nv.constant0._Z17reduceUnrollWarpsPdS_j)
        /*0070*/ 	.short	0x0380
        /*0072*/ 	.short	0x0014


	//----- nvinfo : EIATTR_SW_WAR
	.align		4
.L_177:
        /*0074*/ 	.byte	0x04, 0x36
        /*0076*/ 	.short	(.L_179 - .L_178)
.L_178:
        /*0078*/ 	.word	0x00000008
.L_179:


//--------------------- .nv.info._Z26reduceCompleteUnrollWarps8PdS_j --------------------------
	.section	.nv.info._Z26reduceCompleteUnrollWarps8PdS_j,"",@"SHT_CUDA_INFO"
	.sectionflags	@""
	.align	4


	//----- nvinfo : EIATTR_CUDA_API_VERSION
	.align		4
        /*0000*/ 	.byte	0x04, 0x37
        /*0002*/ 	.short	(.L_181 - .L_180)
.L_180:
        /*0004*/ 	.word	0x00000082


	//----- nvinfo : EIATTR_KPARAM_INFO
	.align		4
.L_181:
        /*0008*/ 	.byte	0x04, 0x17
        /*000a*/ 	.short	(.L_183 - .L_182)
.L_182:
        /*000c*/ 	.word	0x00000000
        /*0010*/ 	.short	0x0002
        /*0012*/ 	.short	0x0010
        /*0014*/ 	.byte	0x00, 0xf0, 0x11, 0x00


	//----- nvinfo : EIATTR_KPARAM_INFO
	.align		4
.L_183:
        /*0018*/ 	.byte	0x04, 0x17
        /*001a*/ 	.short	(.L_185 - .L_184)
.L_184:
        /*001c*/ 	.word	0x00000000
        /*0020*/ 	.short	0x0001
        /*0022*/ 	.short	0x0008
        /*0024*/ 	.byte	0x00, 0xf5, 0x21, 0x00


	//----- nvinfo : EIATTR_KPARAM_INFO
	.align		4
.L_185:
        /*0028*/ 	.byte	0x04, 0x17
        /*002a*/ 	.short	(.L_187 - .L_186)
.L_186:
        /*002c*/ 	.word	0x00000000
        /*0030*/ 	.short	0x0000
        /*0032*/ 	.short	0x0000
        /*0034*/ 	.byte	0x00, 0xf5, 0x21, 0x00


	//----- nvinfo : EIATTR_SPARSE_MMA_MASK
	.align		4
.L_187:
        /*0038*/ 	.byte	0x03, 0x50
        /*003a*/ 	.short	0x0000


	//----- nvinfo : EIATTR_MAXREG_COUNT
	.align		4
        /*003c*/ 	.byte	0x03, 0x1b
        /*003e*/ 	.short	0x00ff


	//----- nvinfo : EIATTR_NUM_BARRIERS
	.align		4
        /*0040*/ 	.byte	0x02, 0x4c
        /*0042*/ 	.byte	0x01
	.zero		1


	//----- nvinfo : EIATTR_MERCURY_ISA_VERSION
	.align		4
        /*0044*/ 	.byte	0x03, 0x5f
        /*0046*/ 	.short	0x0101


	//----- nvinfo : EIATTR_VRC_CTA_INIT_COUNT
	.align		4
        /*0048*/ 	.byte	0x02, 0x4a
	.zero		1
	.zero		1


	//----- nvinfo : EIATTR_EXIT_INSTR_OFFSETS
	.align		4
        /*004c*/ 	.byte	0x04, 0x1c
        /*004e*/ 	.short	(.L_189 - .L_188)


	//   ....[0]....
.L_188:
        /*0050*/ 	.word	0x000005b0


	//   ....[1]....
        /*0054*/ 	.word	0x00000750


	//   ....[2]....
        /*0058*/ 	.word	0x000007a0


	//----- nvinfo : EIATTR_CRS_STACK_SIZE
	.align		4
.L_189:
        /*005c*/ 	.byte	0x04, 0x1e
        /*005e*/ 	.short	(.L_191 - .L_190)
.L_190:
        /*0060*/ 	.word	0x00000000


	//----- nvinfo : EIATTR_CBANK_PARAM_SIZE
	.align		4
.L_191:
        /*0064*/ 	.byte	0x03, 0x19
        /*0066*/ 	.short	0x0014


	//----- nvinfo : EIATTR_PARAM_CBANK
	.align		4
        /*0068*/ 	.byte	0x04, 0x0a
        /*006a*/ 	.short	(.L_193 - .L_192)
	.align		4
.L_192:
        /*006c*/ 	.word	index@(.nv.constant0._Z26reduceCompleteUnrollWarps8PdS_j)
        /*0070*/ 	.short	0x0380
        /*0072*/ 	.short	0x0014


	//----- nvinfo : EIATTR_SW_WAR
	.align		4
.L_193:
        /*0074*/ 	.byte	0x04, 0x36
        /*0076*/ 	.short	(.L_195 - .L_194)
.L_194:
        /*0078*/ 	.word	0x00000008
.L_195:


//--------------------- .nv.info._Z18reduceUnrollWarps8PdS_j --------------------------
	.section	.nv.info._Z18reduceUnrollWarps8PdS_j,"",@"SHT_CUDA_INFO"
	.sectionflags	@""
	.align	4


	//----- nvinfo : EIATTR_CUDA_API_VERSION
	.align		4
        /*0000*/ 	.byte	0x04, 0x37
        /*0002*/ 	.short	(.L_197 - .L_196)
.L_196:
        /*0004*/ 	.word	0x00000082


	//----- nvinfo : EIATTR_KPARAM_INFO
	.align		4
.L_197:
        /*0008*/ 	.byte	0x04, 0x17
        /*000a*/ 	.short	(.L_199 - .L_198)
.L_198:
        /*000c*/ 	.word	0x00000000
        /*0010*/ 	.short	0x0002
        /*0012*/ 	.short	0x0010
        /*0014*/ 	.byte	0x00, 0xf0, 0x11, 0x00


	//----- nvinfo : EIATTR_KPARAM_INFO
	.align		4
.L_199:
        /*0018*/ 	.byte	0x04, 0x17
        /*001a*/ 	.short	(.L_201 - .L_200)
.L_200:
        /*001c*/ 	.word	0x00000000
        /*0020*/ 	.short	0x0001
        /*0022*/ 	.short	0x0008
        /*0024*/ 	.byte	0x00, 0xf5, 0x21, 0x00


	//----- nvinfo : EIATTR_KPARAM_INFO
	.align		4
.L_201:
        /*0028*/ 	.byte	0x04, 0x17
        /*002a*/ 	.short	(.L_203 - .L_202)
.L_202:
        /*002c*/ 	.word	0x00000000
        /*0030*/ 	.short	0x0000
        /*0032*/ 	.short	0x0000
        /*0034*/ 	.byte	0x00, 0xf5, 0x21, 0x00


	//----- nvinfo : EIATTR_SPARSE_MMA_MASK
	.align		4
.L_203:
        /*0038*/ 	.byte	0x03, 0x50
        /*003a*/ 	.short	0x0000


	//----- nvinfo : EIATTR_MAXREG_COUNT
	.align		4
        /*003c*/ 	.byte	0x03, 0x1b
        /*003e*/ 	.short	0x00ff


	//----- nvinfo : EIATTR_NUM_BARRIERS
	.align		4
        /*0040*/ 	.byte	0x02, 0x4c
        /*0042*/ 	.byte	0x01
	.zero		1


	//----- nvinfo : EIATTR_MERCURY_ISA_VERSION
	.align		4
        /*0044*/ 	.byte	0x03, 0x5f
        /*0046*/ 	.short	0x0101


	//----- nvinfo : EIATTR_VRC_CTA_INIT_COUNT
	.align		4
        /*0048*/ 	.byte	0x02, 0x4a
	.zero		1
	.zero		1


	//----- nvinfo : EIATTR_EXIT_INSTR_OFFSETS
	.align		4
        /*004c*/ 	.byte	0x04, 0x1c
        /*004e*/ 	.short	(.L_205 - .L_204)


	//   ....[0]....
.L_204:
        /*0050*/ 	.word	0x00000430


	//   ....[1]....
        /*0054*/ 	.word	0x000005d0


	//   ....[2]....
        /*0058*/ 	.word	0x00000620


	//----- nvinfo : EIATTR_CRS_STACK_SIZE
	.align		4
.L_205:
        /*005c*/ 	.byte	0x04, 0x1e
        /*005e*/ 	.short	(.L_207 - .L_206)
.L_206:
        /*0060*/ 	.word	0x00000000


	//----- nvinfo : EIATTR_CBANK_PARAM_SIZE
	.align		4
.L_207:
        /*0064*/ 	.byte	0x03, 0x19
        /*0066*/ 	.short	0x0014


	//----- nvinfo : EIATTR_PARAM_CBANK
	.align		4
        /*0068*/ 	.byte	0x04, 0x0a
        /*006a*/ 	.short	(.L_209 - .L_208)
	.align		4
.L_208:
        /*006c*/ 	.word	index@(.nv.constant0._Z18reduceUnrollWarps8PdS_j)
        /*0070*/ 	.short	0x0380
        /*0072*/ 	.short	0x0014


	//----- nvinfo : EIATTR_SW_WAR
	.align		4
.L_209:
        /*0074*/ 	.byte	0x04, 0x36
        /*0076*/ 	.short	(.L_211 - .L_210)
.L_210:
        /*0078*/ 	.word	0x00000008
.L_211:


//--------------------- .nv.info._Z16reduceUnrolling8PdS_j --------------------------
	.section	.nv.info._Z16reduceUnrolling8PdS_j,"",@"SHT_CUDA_INFO"
	.sectionflags	@""
	.align	4


	//----- nvinfo : EIATTR_CUDA_API_VERSION
	.align		4
        /*0000*/ 	.byte	0x04, 0x37
        /*0002*/ 	.short	(.L_213 - .L_212)
.L_212:
        /*0004*/ 	.word	0x00000082


	//----- nvinfo : EIATTR_KPARAM_INFO
	.align		4
.L_213:
        /*0008*/ 	.byte	0x04, 0x17
        /*000a*/ 	.short	(.L_215 - .L_214)
.L_214:
        /*000c*/ 	.word	0x00000000
        /*0010*/ 	.short	0x0002
        /*0012*/ 	.short	0x0010
        /*0014*/ 	.byte	0x00, 0xf0, 0x11, 0x00


	//----- nvinfo : EIATTR_KPARAM_INFO
	.align		4
.L_215:
        /*0018*/ 	.byte	0x04, 0x17
        /*001a*/ 	.short	(.L_217 - .L_216)
.L_216:
        /*001c*/ 	.word	0x00000000
        /*0020*/ 	.short	0x0001
        /*0022*/ 	.short	0x0008
        /*0024*/ 	.byte	0x00, 0xf5, 0x21, 0x00


	//----- nvinfo : EIATTR_KPARAM_INFO
	.align		4
.L_217:
        /*0028*/ 	.byte	0x04, 0x17
        /*002a*/ 	.short	(.L_219 - .L_218)
.L_218:
        /*002c*/ 	.word	0x00000000
        /*0030*/ 	.short	0x0000
        /*0032*/ 	.short	0x0000
        /*0034*/ 	.byte	0x00, 0xf5, 0x21, 0x00


	//----- nvinfo : EIATTR_SPARSE_MMA_MASK
	.align		4
.L_219:
        /*0038*/ 	.byte	0x03, 0x50
        /*003a*/ 	.short	0x0000


	//----- nvinfo : EIATTR_MAXREG_COUNT
	.align		4
        /*003c*/ 	.byte	0x03, 0x1b
        /*003e*/ 	.short	0x00ff


	//----- nvinfo : EIATTR_NUM_BARRIERS
	.align		4
        /*0040*/ 	.byte	0x02, 0x4c
        /*0042*/ 	.byte	0x01
	.zero		1


	//----- nvinfo : EIATTR_MERCURY_ISA_VERSION
	.align		4
        /*0044*/ 	.byte	0x03, 0x5f
        /*0046*/ 	.short	0x0101


	//----- nvinfo : EIATTR_VRC_CTA_INIT_COUNT
	.align		4
        /*0048*/ 	.byte	0x02, 0x4a
	.zero		1
	.zero		1


	//----- nvinfo : EIATTR_EXIT_INSTR_OFFSETS
	.align		4
        /*004c*/ 	.byte	0x04, 0x1c
        /*004e*/ 	.short	(.L_221 - .L_220)


	//   ....[0]....
.L_220:
        /*0050*/ 	.word	0x00000430


	//   ....[1]....
        /*0054*/ 	.word	0x00000480


	//----- nvinfo : EIATTR_CRS_STACK_SIZE
	.align		4
.L_221:
        /*0058*/ 	.byte	0x04, 0x1e
        /*005a*/ 	.short	(.L_223 - .L_222)
.L_222:
        /*005c*/ 	.word	0x00000000


	//----- nvinfo : EIATTR_CBANK_PARAM_SIZE
	.align		4
.L_223:
        /*0060*/ 	.byte	0x03, 0x19
        /*0062*/ 	.short	0x0014


	//----- nvinfo : EIATTR_PARAM_CBANK
	.align		4
        /*0064*/ 	.byte	0x04, 0x0a
        /*0066*/ 	.short	(.L_225 - .L_224)
	.align		4
.L_224:
        /*0068*/ 	.word	index@(.nv.constant0._Z16reduceUnrolling8PdS_j)
        /*006c*/ 	.short	0x0380
        /*006e*/ 	.short	0x0014


	//----- nvinfo : EIATTR_SW_WAR
	.align		4
.L_225:
        /*0070*/ 	.byte	0x04, 0x36
        /*0072*/ 	.short	(.L_227 - .L_226)
.L_226:
        /*0074*/ 	.word	0x00000008
.L_227:


//--------------------- .nv.info._Z16reduceUnrolling4PdS_j --------------------------
	.section	.nv.info._Z16reduceUnrolling4PdS_j,"",@"SHT_CUDA_INFO"
	.sectionflags	@""
	.align	4


	//----- nvinfo : EIATTR_CUDA_API_VERSION
	.align		4
        /*0000*/ 	.byte	0x04, 0x37
        /*0002*/ 	.short	(.L_229 - .L_228)
.L_228:
        /*0004*/ 	.word	0x00000082


	//----- nvinfo : EIATTR_KPARAM_INFO
	.align		4
.L_229:
        /*0008*/ 	.byte	0x04, 0x17
        /*000a*/ 	.short	(.L_231 - .L_230)
.L_230:
        /*000c*/ 	.word	0x00000000
        /*0010*/ 	.short	0x0002
        /*0012*/ 	.short	0x0010
        /*0014*/ 	.byte	0x00, 0xf0, 0x11, 0x00


	//----- nvinfo : EIATTR_KPARAM_INFO
	.align		4
.L_231:
        /*0018*/ 	.byte	0x04, 0x17
        /*001a*/ 	.short	(.L_233 - .L_232)
.L_232:
        /*001c*/ 	.word	0x00000000
        /*0020*/ 	.short	0x0001
        /*0022*/ 	.short	0x0008
        /*0024*/ 	.byte	0x00, 0xf5, 0x21, 0x00


	//----- nvinfo : EIATTR_KPARAM_INFO
	.align		4
.L_233:
        /*0028*/ 	.byte	0x04, 0x17
        /*002a*/ 	.short	(.L_235 - .L_234)
.L_234:
        /*002c*/ 	.word	0x00000000
        /*0030*/ 	.short	0x0000
        /*0032*/ 	.short	0x0000
        /*0034*/ 	.byte	0x00, 0xf5, 0x21, 0x00


	//----- nvinfo : EIATTR_SPARSE_MMA_MASK
	.align		4
.L_235:
        /*0038*/ 	.byte	0x03, 0x50
        /*003a*/ 	.short	0x0000


	//----- nvinfo : EIATTR_MAXREG_COUNT
	.align		4
        /*003c*/ 	.byte	0x03, 0x1b
        /*003e*/ 	.short	0x00ff


	//----- nvinfo : EIATTR_NUM_BARRIERS
	.align		4
        /*0040*/ 	.byte	0x02, 0x4c
        /*0042*/ 	.byte	0x01
	.zero		1


	//----- nvinfo : EIATTR_MERCURY_ISA_VERSION
	.align		4
        /*0044*/ 	.byte	0x03, 0x5f
        /*0046*/ 	.short	0x0101


	//----- nvinfo : EIATTR_VRC_CTA_INIT_COUNT
	.align		4
        /*0048*/ 	.byte	0x02, 0x4a
	.zero		1
	.zero		1


	//----- nvinfo : EIATTR_EXIT_INSTR_OFFSETS
	.align		4
        /*004c*/ 	.byte	0x04, 0x1c
        /*004e*/ 	.short	(.L_237 - .L_236)


	//   ....[0]....
.L_236:
        /*0050*/ 	.word	0x00000300


	//   ....[1]....
        /*0054*/ 	.word	0x00000350


	//----- nvinfo : EIATTR_CRS_STACK_SIZE
	.align		4
.L_237:
        /*0058*/ 	.byte	0x04, 0x1e
        /*005a*/ 	.short	(.L_239 - .L_238)
.L_238:
        /*005c*/ 	.word	0x00000000


	//----- nvinfo : EIATTR_CBANK_PARAM_SIZE
	.align		4
.L_239:
        /*0060*/ 	.byte	0x03, 0x19
        /*0062*/ 	.short	0x0014


	//----- nvinfo : EIATTR_PARAM_CBANK
	.align		4
        /*0064*/ 	.byte	0x04, 0x0a
        /*0066*/ 	.short	(.L_241 - .L_240)
	.align		4
.L_240:
        /*0068*/ 	.word	index@(.nv.constant0._Z16reduceUnrolling4PdS_j)
        /*006c*/ 	.short	0x0380
        /*006e*/ 	.short	0x0014


	//----- nvinfo : EIATTR_SW_WAR
	.align		4
.L_241:
        /*0070*/ 	.byte	0x04, 0x36
        /*0072*/ 	.short	(.L_243 - .L_242)
.L_242:
        /*0074*/ 	.word	0x00000008
.L_243:


//--------------------- .nv.info._Z16reduceUnrolling2PdS_j --------------------------
	.section	.nv.info._Z16reduceUnrolling2PdS_j,"",@"SHT_CUDA_INFO"
	.sectionflags	@""
	.align	4


	//----- nvinfo : EIATTR_CUDA_API_VERSION
	.align		4
        /*0000*/ 	.byte	0x04, 0x37
        /*0002*/ 	.short	(.L_245 - .L_244)
.L_244:
        /*0004*/ 	.word	0x00000082


	//----- nvinfo : EIATTR_KPARAM_INFO
	.align		4
.L_245:
        /*0008*/ 	.byte	0x04, 0x17
        /*000a*/ 	.short	(.L_247 - .L_246)
.L_246:
        /*000c*/ 	.word	0x00000000
        /*0010*/ 	.short	0x0002
        /*0012*/ 	.short	0x0010
        /*0014*/ 	.byte	0x00, 0xf0, 0x11, 0x00


	//----- nvinfo : EIATTR_KPARAM_INFO
	.align		4
.L_247:
        /*0018*/ 	.byte	0x04, 0x17
        /*001a*/ 	.short	(.L_249 - .L_248)
.L_248:
        /*001c*/ 	.word	0x00000000
        /*0020*/ 	.short	0x0001
        /*0022*/ 	.short	0x0008
        /*0024*/ 	.byte	0x00, 0xf5, 0x21, 0x00


	//----- nvinfo : EIATTR_KPARAM_INFO
	.align		4
.L_249:
        /*0028*/ 	.byte	0x04, 0x17
        /*002a*/ 	.short	(.L_251 - .L_250)
.L_250:
        /*002c*/ 	.word	0x00000000
        /*0030*/ 	.short	0x0000
        /*0032*/ 	.short	0x0000
        /*0034*/ 	.byte	0x00, 0xf5, 0x21, 0x00


	//----- nvinfo : EIATTR_SPARSE_MMA_MASK
	.align		4
.L_251:
        /*0038*/ 	.byte	0x03, 0x50
        /*003a*/ 	.short	0x0000


	//----- nvinfo : EIATTR_MAXREG_COUNT
	.align		4
        /*003c*/ 	.byte	0x03, 0x1b
        /*003e*/ 	.short	0x00ff


	//----- nvinfo : EIATTR_NUM_BARRIERS
	.align		4
        /*0040*/ 	.byte	0x02, 0x4c
        /*0042*/ 	.byte	0x01
	.zero		1


	//----- nvinfo : EIATTR_MERCURY_ISA_VERSION
	.align		4
        /*0044*/ 	.byte	0x03, 0x5f
        /*0046*/ 	.short	0x0101


	//----- nvinfo : EIATTR_VRC_CTA_INIT_COUNT
	.align		4
        /*0048*/ 	.byte	0x02, 0x4a
	.zero		1
	.zero		1


	//----- nvinfo : EIATTR_EXIT_INSTR_OFFSETS
	.align		4
        /*004c*/ 	.byte	0x04, 0x1c
        /*004e*/ 	.short	(.L_253 - .L_252)


	//   ....[0]....
.L_252:
        /*0050*/ 	.word	0x00000290


	//   ....[1]....
        /*0054*/ 	.word	0x000002e0


	//----- nvinfo : EIATTR_CRS_STACK_SIZE
	.align		4
.L_253:
        /*0058*/ 	.byte	0x04, 0x1e
        /*005a*/ 	.short	(.L_255 - .L_254)
.L_254:
        /*005c*/ 	.word	0x00000000


	//----- nvinfo : EIATTR_CBANK_PARAM_SIZE
	.align		4
.L_255:
        /*0060*/ 	.byte	0x03, 0x19
        /*0062*/ 	.short	0x0014


	//----- nvinfo : EIATTR_PARAM_CBANK
	.align		4
        /*0064*/ 	.byte	0x04, 0x0a
        /*0066*/ 	.short	(.L_257 - .L_256)
	.align		4
.L_256:
        /*0068*/ 	.word	index@(.nv.constant0._Z16reduceUnrolling2PdS_j)
        /*006c*/ 	.short	0x0380
        /*006e*/ 	.short	0x0014


	//----- nvinfo : EIATTR_SW_WAR
	.align		4
.L_257:
        /*0070*/ 	.byte	0x04, 0x36
        /*0072*/ 	.short	(.L_259 - .L_258)
.L_258:
        /*0074*/ 	.word	0x00000008
.L_259:


//--------------------- .nv.info._Z17reduceInterleavedPdS_j --------------------------
	.section	.nv.info._Z17reduceInterleavedPdS_j,"",@"SHT_CUDA_INFO"
	.sectionflags	@""
	.align	4


	//----- nvinfo : EIATTR_CUDA_API_VERSION
	.align		4
        /*0000*/ 	.byte	0x04, 0x37
        /*0002*/ 	.short	(.L_261 - .L_260)
.L_260:
        /*0004*/ 	.word	0x00000082


	//----- nvinfo : EIATTR_KPARAM_INFO
	.align		4
.L_261:
        /*0008*/ 	.byte	0x04, 0x17
        /*000a*/ 	.short	(.L_263 - .L_262)
.L_262:
        /*000c*/ 	.word	0x00000000
        /*0010*/ 	.short	0x0002
        /*0012*/ 	.short	0x0010
        /*0014*/ 	.byte	0x00, 0xf0, 0x11, 0x00


	//----- nvinfo : EIATTR_KPARAM_INFO
	.align		4
.L_263:
        /*0018*/ 	.byte	0x04, 0x17
        /*001a*/ 	.short	(.L_265 - .L_264)
.L_264:
        /*001c*/ 	.word	0x00000000
        /*0020*/ 	.short	0x0001
        /*0022*/ 	.short	0x0008
        /*0024*/ 	.byte	0x00, 0xf5, 0x21, 0x00


	//----- nvinfo : EIATTR_KPARAM_INFO
	.align		4
.L_265:
        /*0028*/ 	.byte	0x04, 0x17
        /*002a*/ 	.short	(.L_267 - .L_266)
.L_266:
        /*002c*/ 	.word	0x00000000
        /*0030*/ 	.short	0x0000
        /*0032*/ 	.short	0x0000
        /*0034*/ 	.byte	0x00, 0xf5, 0x21, 0x00


	//----- nvinfo : EIATTR_SPARSE_MMA_MASK
	.align		4
.L_267:
        /*0038*/ 	.byte	0x03, 0x50
        /*003a*/ 	.short	0x0000


	//----- nvinfo : EIATTR_MAXREG_COUNT
	.align		4
        /*003c*/ 	.byte	0x03, 0x1b
        /*003e*/ 	.short	0x00ff


	//----- nvinfo : EIATTR_NUM_BARRIERS
	.align		4
        /*0040*/ 	.byte	0x02, 0x4c
        /*0042*/ 	.byte	0x01
	.zero		1


	//----- nvinfo : EIATTR_MERCURY_ISA_VERSION
	.align		4
        /*0044*/ 	.byte	0x03, 0x5f
        /*0046*/ 	.short	0x0101


	//----- nvinfo : EIATTR_VRC_CTA_INIT_COUNT
	.align		4
        /*0048*/ 	.byte	0x02, 0x4a
	.zero		1
	.zero		1


	//----- nvinfo : EIATTR_EXIT_INSTR_OFFSETS
	.align		4
        /*004c*/ 	.byte	0x04, 0x1c
        /*004e*/ 	.short	(.L_269 - .L_268)


	//   ....[0]....
.L_268:
        /*0050*/ 	.word	0x000000a0


	//   ....[1]....
        /*0054*/ 	.word	0x000001f0


	//   ....[2]....
        /*0058*/ 	.word	0x00000240


	//----- nvinfo : EIATTR_CRS_STACK_SIZE
	.align		4
.L_269:
        /*005c*/ 	.byte	0x04, 0x1e
        /*005e*/ 	.short	(.L_271 - .L_270)
.L_270:
        /*0060*/ 	.word	0x00000000


	//----- nvinfo : EIATTR_CBANK_PARAM_SIZE
	.align		4
.L_271:
        /*0064*/ 	.byte	0x03, 0x19
        /*0066*/ 	.short	0x0014


	//----- nvinfo : EIATTR_PARAM_CBANK
	.align		4
        /*0068*/ 	.byte	0x04, 0x0a
        /*006a*/ 	.short	(.L_273 - .L_272)
	.align		4
.L_272:
        /*006c*/ 	.word	index@(.nv.constant0._Z17reduceInterleavedPdS_j)
        /*0070*/ 	.short	0x0380
        /*0072*/ 	.short	0x0014


	//----- nvinfo : EIATTR_SW_WAR
	.align		4
.L_273:
        /*0074*/ 	.byte	0x04, 0x36
        /*0076*/ 	.short	(.L_275 - .L_274)
.L_274:
        /*0078*/ 	.word	0x00000008
.L_275:


//--------------------- .nv.info._Z20reduceNeighboredLessPdS_j --------------------------
	.section	.nv.info._Z20reduceNeighboredLessPdS_j,"",@"SHT_CUDA_INFO"
	.sectionflags	@""
	.align	4


	//----- nvinfo : EIATTR_CUDA_API_VERSION
	.align		4
        /*0000*/ 	.byte	0x04, 0x37
        /*0002*/ 	.short	(.L_277 - .L_276)
.L_276:
        /*0004*/ 	.word	0x00000082


	//----- nvinfo : EIATTR_KPARAM_INFO
	.align		4
.L_277:
        /*0008*/ 	.byte	0x04, 0x17
        /*000a*/ 	.short	(.L_279 - .L_278)
.L_278:
        /*000c*/ 	.word	0x00000000
        /*0010*/ 	.short	0x0002
        /*0012*/ 	.short	0x0010
        /*0014*/ 	.byte	0x00, 0xf0, 0x11, 0x00


	//----- nvinfo : EIATTR_KPARAM_INFO
	.align		4
.L_279:
        /*0018*/ 	.byte	0x04, 0x17
        /*001a*/ 	.short	(.L_281 - .L_280)
.L_280:
        /*001c*/ 	.word	0x00000000
        /*0020*/ 	.short	0x0001
        /*0022*/ 	.short	0x0008
        /*0024*/ 	.byte	0x00, 0xf5, 0x21, 0x00


	//----- nvinfo : EIATTR_KPARAM_INFO
	.align		4
.L_281:
        /*0028*/ 	.byte	0x04, 0x17
        /*002a*/ 	.short	(.L_283 - .L_282)
.L_282:
        /*002c*/ 	.word	0x00000000
        /*0030*/ 	.short	0x0000
        /*0032*/ 	.short	0x0000
        /*0034*/ 	.byte	0x00, 0xf5, 0x21, 0x00


	//----- nvinfo : EIATTR_SPARSE_MMA_MASK
	.align		4
.L_283:
        /*0038*/ 	.byte	0x03, 0x50
        /*003a*/ 	.short	0x0000


	//----- nvinfo : EIATTR_MAXREG_COUNT
	.align		4
        /*003c*/ 	.byte	0x03, 0x1b
        /*003e*/ 	.short	0x00ff


	//----- nvinfo : EIATTR_NUM_BARRIERS
	.align		4
        /*0040*/ 	.byte	0x02, 0x4c
        /*0042*/ 	.byte	0x01
	.zero		1


	//----- nvinfo : EIATTR_MERCURY_ISA_VERSION
	.align		4
        /*0044*/ 	.byte	0x03, 0x5f
        /*0046*/ 	.short	0x0101


	//----- nvinfo : EIATTR_VRC_CTA_INIT_COUNT
	.align		4
        /*0048*/ 	.byte	0x02, 0x4a
	.zero		1
	.zero		1


	//----- nvinfo : EIATTR_EXIT_INSTR_OFFSETS
	.align		4
        /*004c*/ 	.byte	0x04, 0x1c
        /*004e*/ 	.short	(.L_285 - .L_284)


	//   ....[0]....
.L_284:
        /*0050*/ 	.word	0x00000090


	//   ....[1]....
        /*0054*/ 	.word	0x00000210


	//   ....[2]....
        /*0058*/ 	.word	0x00000260


	//----- nvinfo : EIATTR_CRS_STACK_SIZE
	.align		4
.L_285:
        /*005c*/ 	.byte	0x04, 0x1e
        /*005e*/ 	.short	(.L_287 - .L_286)
.L_286:
        /*0060*/ 	.word	0x00000000


	//----- nvinfo : EIATTR_CBANK_PARAM_SIZE
	.align		4
.L_287:
        /*0064*/ 	.byte	0x03, 0x19
        /*0066*/ 	.short	0x0014


	//----- nvinfo : EIATTR_PARAM_CBANK
	.align		4
        /*0068*/ 	.byte	0x04, 0x0a
        /*006a*/ 	.short	(.L_289 - .L_288)
	.align		4
.L_288:
        /*006c*/ 	.word	index@(.nv.constant0._Z20reduceNeighboredLessPdS_j)
        /*0070*/ 	.short	0x0380
        /*0072*/ 	.short	0x0014


	//----- nvinfo : EIATTR_SW_WAR
	.align		4
.L_289:
        /*0074*/ 	.byte	0x04, 0x36
        /*0076*/ 	.short	(.L_291 - .L_290)
.L_290:
        /*0078*/ 	.word	0x00000008
.L_291:


//--------------------- .nv.info._Z16reduceNeighboredPdS_j --------------------------
	.section	.nv.info._Z16reduceNeighboredPdS_j,"",@"SHT_CUDA_INFO"
	.sectionflags	@""
	.align	4


	//----- nvinfo : EIATTR_CUDA_API_VERSION
	.align		4
        /*0000*/ 	.byte	0x04, 0x37
        /*0002*/ 	.short	(.L_293 - .L_292)
.L_292:
        /*0004*/ 	.word	0x00000082


	//----- nvinfo : EIATTR_KPARAM_INFO
	.align		4
.L_293:
        /*0008*/ 	.byte	0x04, 0x17
        /*000a*/ 	.short	(.L_295 - .L_294)
.L_294:
        /*000c*/ 	.word	0x00000000
        /*0010*/ 	.short	0x0002
        /*0012*/ 	.short	0x0010
        /*0014*/ 	.byte	0x00, 0xf0, 0x11, 0x00


	//----- nvinfo : EIATTR_KPARAM_INFO
	.align		4
.L_295:
        /*0018*/ 	.byte	0x04, 0x17
        /*001a*/ 	.short	(.L_297 - .L_296)
.L_296:
        /*001c*/ 	.word	0x00000000
        /*0020*/ 	.short	0x0001
        /*0022*/ 	.short	0x0008
        /*0024*/ 	.byte	0x00, 0xf5, 0x21, 0x00


	//----- nvinfo : EIATTR_KPARAM_INFO
	.align		4
.L_297:
        /*0028*/ 	.byte	0x04, 0x17
        /*002a*/ 	.short	(.L_299 - .L_298)
.L_298:
        /*002c*/ 	.word	0x00000000
        /*0030*/ 	.short	0x0000
        /*0032*/ 	.short	0x0000
        /*0034*/ 	.byte	0x00, 0xf5, 0x21, 0x00


	//----- nvinfo : EIATTR_SPARSE_MMA_MASK
	.align		4
.L_299:
        /*0038*/ 	.byte	0x03, 0x50
        /*003a*/ 	.short	0x0000


	//----- nvinfo : EIATTR_MAXREG_COUNT
	.align		4
        /*003c*/ 	.byte	0x03, 0x1b
        /*003e*/ 	.short	0x00ff


	//----- nvinfo : EIATTR_NUM_BARRIERS
	.align		4
        /*0040*/ 	.byte	0x02, 0x4c
        /*0042*/ 	.byte	0x01
	.zero		1


	//----- nvinfo : EIATTR_MERCURY_ISA_VERSION
	.align		4
        /*0044*/ 	.byte	0x03, 0x5f
        /*0046*/ 	.short	0x0101


	//----- nvinfo : EIATTR_VRC_CTA_INIT_COUNT
	.align		4
        /*0048*/ 	.byte	0x02, 0x4a
	.zero		1
	.zero		1


	//----- nvinfo : EIATTR_EXIT_INSTR_OFFSETS
	.align		4
        /*004c*/ 	.byte	0x04, 0x1c
        /*004e*/ 	.short	(.L_301 - .L_300)


	//   ....[0]....
.L_300:
        /*0050*/ 	.word	0x00000090


	//   ....[1]....
        /*0054*/ 	.word	0x00000200


	//   ....[2]....
        /*0058*/ 	.word	0x00000250


	//----- nvinfo : EIATTR_CRS_STACK_SIZE
	.align		4
.L_301:
        /*005c*/ 	.byte	0x04, 0x1e
        /*005e*/ 	.short	(.L_303 - .L_302)
.L_302:
        /*0060*/ 	.word	0x00000000


	//----- nvinfo : EIATTR_CBANK_PARAM_SIZE
	.align		4
.L_303:
        /*0064*/ 	.byte	0x03, 0x19
        /*0066*/ 	.short	0x0014


	//----- nvinfo : EIATTR_PARAM_CBANK
	.align		4
        /*0068*/ 	.byte	0x04, 0x0a
        /*006a*/ 	.short	(.L_305 - .L_304)
	.align		4
.L_304:
        /*006c*/ 	.word	index@(.nv.constant0._Z16reduceNeighboredPdS_j)
        /*0070*/ 	.short	0x0380
        /*0072*/ 	.short	0x0014


	//----- nvinfo : EIATTR_SW_WAR
	.align		4
.L_305:
        /*0074*/ 	.byte	0x04, 0x36
        /*0076*/ 	.short	(.L_307 - .L_306)
.L_306:
        /*0078*/ 	.word	0x00000008
.L_307:


//--------------------- .nv.callgraph             --------------------------
	.section	.nv.callgraph,"",@"SHT_CUDA_CALLGRAPH"
	.align	4
	.sectionentsize	8
	.align		4
        /*0000*/ 	.word	0x00000000
	.align		4
        /*0004*/ 	.word	0xffffffff
	.align		4
        /*0008*/ 	.word	0x00000000
	.align		4
        /*000c*/ 	.word	0xfffffffe
	.align		4
        /*0010*/ 	.word	0x00000000
	.align		4
        /*0014*/ 	.word	0xfffffffd
	.align		4
        /*0018*/ 	.word	0x00000000
	.align		4
        /*001c*/ 	.word	0xfffffffc


//--------------------- .text._Z20reduceCompleteUnrollILj64EEvPdS0_j --------------------------
	.section	.text._Z20reduceCompleteUnrollILj64EEvPdS0_j,"ax",@progbits
	.align	128
        .global         _Z20reduceCompleteUnrollILj64EEvPdS0_j
        .type           _Z20reduceCompleteUnrollILj64EEvPdS0_j,@function
        .size           _Z20reduceCompleteUnrollILj64EEvPdS0_j,(.L_x_90 - _Z20reduceCompleteUnrollILj64EEvPdS0_j)
        .other          _Z20reduceCompleteUnrollILj64EEvPdS0_j,@"STO_CUDA_ENTRY STV_DEFAULT"
_Z20reduceCompleteUnrollILj64EEvPdS0_j:
.text._Z20reduceCompleteUnrollILj64EEvPdS0_j:
[----:B------:R-:W-:Y:S01]  /*0000*/  LDC R1, c[0x0][0x37c] ;  /* 0x0000df00ff017b82 */ /* 0x000fe20000000800 */
[----:B------:R-:W0:Y:S07]  /*0010*/  S2R R0, SR_CTAID.X ;  /* 0x0000000000007919 */ /* 0x000e2e0000002500 */
[----:B------:R-:W0:Y:S01]  /*0020*/  LDC R18, c[0x0][0x360] ;  /* 0x0000d800ff127b82 */ /* 0x000e220000000800 */
[----:B------:R-:W1:Y:S01]  /*0030*/  LDCU UR4, c[0x0][0x390] ;  /* 0x00007200ff0477ac */ /* 0x000e620008000800 */
[----:B------:R-:W-:Y:S01]  /*0040*/  BSSY.RECONVERGENT B0, `(.L_x_0) ;  /* 0x0000028000007945 */ /* 0x000fe20003800200 */
[----:B------:R-:W2:Y:S01]  /*0050*/  S2R R14, SR_TID.X ;  /* 0x00000000000e7919 */ /* 0x000ea20000002100 */
[----:B0-----:R-:W-:Y:S01]  /*0060*/  IMAD R15, R0, R18, RZ ;  /* 0x00000012000f7224 */ /* 0x001fe200078e02ff */
[----:B--2---:R-:W-:-:S04]  /*0070*/  ISETP.GT.U32.AND P1, PT, R14, 0x1f, PT ;  /* 0x0000001f0e00780c */ /* 0x004fc80003f24070 */
[----:B------:R-:W-:-:S05]  /*0080*/  LEA R3, R15, R14, 0x3 ;  /* 0x0000000e0f037211 */ /* 0x000fca00078e18ff */
[----:B------:R-:W-:-:S05]  /*0090*/  IMAD R19, R18, 0x7, R3 ;  /* 0x0000000712137824 */ /* 0x000fca00078e0203 */
[----:B-1----:R-:W-:Y:S01]  /*00a0*/  ISETP.GE.U32.AND P0, PT, R19, UR4, PT ;  /* 0x0000000413007c0c */ /* 0x002fe2000bf06070 */
[----:B------:R-:W0:-:S12]  /*00b0*/  LDCU.64 UR4, c[0x0][0x358] ;  /* 0x00006b00ff0477ac */ /* 0x000e180008000a00 */
[----:B------:R-:W-:Y:S05]  /*00c0*/  @P0 BRA `(.L_x_1) ;  /* 0x00000000007c0947 */ /* 0x000fea0003800000 */
[----:B------:R-:W1:Y:S01]  /*00d0*/  LDC.64 R16, c[0x0][0x380] ;  /* 0x0000e000ff107b82 */ /* 0x000e620000000a00 */
[----:B------:R-:W-:-:S05]  /*00e0*/  IMAD R7, R18, -0x6, R19 ;  /* 0xfffffffa12077824 */ /* 0x000fca00078e0213 */
[----:B------:R-:W-:-:S04]  /*00f0*/  IADD3 R11, PT, PT, R7, R18, RZ ;  /* 0x00000012070b7210 */ /* 0x000fc80007ffe0ff */
[----:B------:R-:W-:Y:S01]  /*0100*/  IADD3 R13, PT, PT, R11, R18, RZ ;  /* 0x000000120b0d7210 */ /* 0x000fe20007ffe0ff */
[----:B-1----:R-:W-:-:S04]  /*0110*/  IMAD.WIDE.U32 R4, R7, 0x8, R16 ;  /* 0x0000000807047825 */ /* 0x002fc800078e0010 */
[--C-:B------:R-:W-:Y:S02]  /*0120*/  IMAD.WIDE.U32 R2, R3, 0x8, R16.reuse ;  /* 0x0000000803027825 */ /* 0x100fe400078e0010 */
[----:B0-----:R-:W2:Y:S02]  /*0130*/  LDG.E.64 R4, desc[UR4][R4.64] ;  /* 0x0000000404047981 */ /* 0x001ea4000c1e1b00 */
[--C-:B------:R-:W-:Y:S02]  /*0140*/  IMAD.WIDE.U32 R8, R11, 0x8, R16.reuse ;  /* 0x000000080b087825 */ /* 0x100fe400078e0010 */
[----:B------:R-:W2:Y:S02]  /*0150*/  LDG.E.64 R6, desc[UR4][R2.64] ;  /* 0x0000000402067981 */ /* 0x000ea4000c1e1b00 */
[C---:B------:R-:W-:Y:S02]  /*0160*/  IMAD.WIDE.U32 R10, R13.reuse, 0x8, R16 ;  /* 0x000000080d0a7825 */ /* 0x040fe400078e0010 */
[----:B------:R-:W3:Y:S01]  /*0170*/  LDG.E.64 R8, desc[UR4][R8.64] ;  /* 0x0000000408087981 */ /* 0x000ee2000c1e1b00 */
[----:B------:R-:W-:-:S03]  /*0180*/  IADD3 R21, PT, PT, R13, R18, RZ ;  /* 0x000000120d157210 */ /* 0x000fc60007ffe0ff */
[----:B------:R-:W4:Y:S01]  /*0190*/  LDG.E.64 R10, desc[UR4][R10.64] ;  /* 0x000000040a0a7981 */ /* 0x000f22000c1e1b00 */
[C---:B------:R-:W-:Y:S01]  /*01a0*/  IADD3 R23, PT, PT, R21.reuse, R18, RZ ;  /* 0x0000001215177210 */ /* 0x040fe20007ffe0ff */
[----:B------:R-:W-:-:S04]  /*01b0*/  IMAD.WIDE.U32 R12, R21, 0x8, R16 ;  /* 0x00000008150c7825 */ /* 0x000fc800078e0010 */
[C---:B------:R-:W-:Y:S02]  /*01c0*/  IMAD.WIDE.U32 R20, R23.reuse, 0x8, R16 ;  /* 0x0000000817147825 */ /* 0x040fe400078e0010 */
[----:B------:R-:W5:Y:S01]  /*01d0*/  LDG.E.64 R12, desc[UR4][R12.64] ;  /* 0x000000040c0c7981 */ /* 0x000f62000c1e1b00 */
[----:B------:R-:W-:-:S03]  /*01e0*/  IADD3 R23, PT, PT, R23, R18, RZ ;  /* 0x0000001217177210 */ /* 0x000fc60007ffe0ff */
[----:B------:R-:W5:Y:S02]  /*01f0*/  LDG.E.64 R20, desc[UR4][R20.64] ;  /* 0x0000000414147981 */ /* 0x000f64000c1e1b00 */
[----:B------:R-:W-:-:S04]  /*0200*/  IMAD.WIDE.U32 R22, R23, 0x8, R16 ;  /* 0x0000000817167825 */ /* 0x000fc800078e0010 */
[----:B------:R-:W-:Y:S02]  /*0210*/  IMAD.WIDE.U32 R16, R19, 0x8, R16 ;  /* 0x0000000813107825 */ /* 0x000fe400078e0010 */
[----:B------:R-:W5:Y:S04]  /*0220*/  LDG.E.64 R22, desc[UR4][R22.64] ;  /* 0x0000000416167981 */ /* 0x000f68000c1e1b00 */
[----:B------:R-:W5:Y:S01]  /*0230*/  LDG.E.64 R16, desc[UR4][R16.64] ;  /* 0x0000000410107981 */ /* 0x000f62000c1e1b00 */
[----:B--2---:R-:W-:-:S08]  /*0240*/  DADD R4, R6, R4 ;  /* 0x0000000006047229 */ /* 0x004fd00000000004 */
[----:B---3--:R-:W-:-:S08]  /*0250*/  DADD R4, R8, R4 ;  /* 0x0000000008047229 */ /* 0x008fd00000000004 */
[----:B----4-:R-:W-:-:S08]  /*0260*/  DADD R4, R10, R4 ;  /* 0x000000000a047229 */ /* 0x010fd00000000004 */
[----:B-----5:R-:W-:-:S08]  /*0270*/  DADD R4, R12, R4 ;  /* 0x000000000c047229 */ /* 0x020fd00000000004 */
[----:B------:R-:W-:-:S08]  /*0280*/  DADD R4, R20, R4 ;  /* 0x0000000014047229 */ /* 0x000fd00000000004 */
[----:B------:R-:W-:-:S08]  /*0290*/  DADD R4, R22, R4 ;  /* 0x0000000016047229 */ /* 0x000fd00000000004 */
[----:B------:R-:W-:-:S07]  /*02a0*/  DADD R4, R16, R4 ;  /* 0x0000000010047229 */ /* 0x000fce0000000004 */
[----:B------:R1:W-:Y:S04]  /*02b0*/  STG.E.64 desc[UR4][R2.64], R4 ;  /* 0x0000000402007986 */ /* 0x0003e8000c101b04 */
.L_x_1:
[----:B0-----:R-:W-:Y:S05]  /*02c0*/  BSYNC.RECONVERGENT B0 ;  /* 0x0000000000007941 */ /* 0x001fea0003800200 */
.L_x_0:
[----:B------:R-:W-:Y:S08]  /*02d0*/  BAR.SYNC.DEFER_BLOCKING 0x0 ;  /* 0x0000000000007b1d */ /* 0x000ff00000010000 */
[----:B------:R-:W-:Y:S08]  /*02e0*/  BAR.SYNC.DEFER_BLOCKING 0x0 ;  /* 0x0000000000007b1d */ /* 0x000ff00000010000 */
[----:B------:R-:W-:Y:S08]  /*02f0*/  BAR.SYNC.DEFER_BLOCKING 0x0 ;  /* 0x0000000000007b1d */ /* 0x000ff00000010000 */
[----:B------:R-:W-:Y:S08]  /*0300*/  BAR.SYNC.DEFER_BLOCKING 0x0 ;  /* 0x0000000000007b1d */ /* 0x000ff00000010000 */
[----:B------:R-:W-:Y:S06]  /*0310*/  BAR.SYNC.DEFER_BLOCKING 0x0 ;  /* 0x0000000000007b1d */ /* 0x000fec0000010000 */
[----:B------:R-:W-:Y:S05]  /*0320*/  @P1 EXIT ;  /* 0x000000000000194d */ /* 0x000fea0003800000 */
[----:B-1----:R-:W0:Y:S01]  /*0330*/  LDC.64 R2, c[0x0][0x380] ;  /* 0x0000e000ff027b82 */ /* 0x002e220000000a00 */
[----:B------:R-:W-:-:S04]  /*0340*/  SHF.L.U32 R15, R15, 0x3, RZ ;  /* 0x000000030f0f7819 */ /* 0x000fc800000006ff */
[----:B0-----:R-:W-:-:S04]  /*0350*/  LEA R2, P0, R15, R2, 0x3 ;  /* 0x000000020f027211 */ /* 0x001fc800078018ff */
[----:B------:R-:W-:-:S03]  /*0360*/  LEA.HI.X R3, R15, R3, RZ, 0x3, P0 ;  /* 0x000000030f037211 */ /* 0x000fc600000f1cff */
[----:B------:R-:W-:-:S05]  /*0370*/  IMAD.WIDE.U32 R4, R14, 0x8, R2 ;  /* 0x000000080e047825 */ /* 0x000fca00078e0002 */
[----:B------:R-:W2:Y:S04]  /*0380*/  LDG.E.64.STRONG.SYS R6, desc[UR4][R4.64+0x100] ;  /* 0x0001000404067981 */ /* 0x000ea8000c1f5b00 */
[----:B------:R-:W2:Y:S02]  /*0390*/  LDG.E.64.STRONG.SYS R8, desc[UR4][R4.64] ;  /* 0x0000000404087981 */ /* 0x000ea4000c1f5b00 */
[----:B--2---:R-:W-:-:S07]  /*03a0*/  DADD R6, R6, R8 ;  /* 0x0000000006067229 */ /* 0x004fce0000000008 */
[----:B------:R0:W-:Y:S04]  /*03b0*/  STG.E.64.STRONG.SYS desc[UR4][R4.64], R6 ;  /* 0x0000000604007986 */ /* 0x0001e8000c115b04 */
        /* <DEDUP_REMOVED lines=8> */
[----:B------:R-:W3:Y:S04]  /*0440*/  LDG.E.64.STRONG.SYS R12, desc[UR4][R4.64+0x20] ;  /* 0x00002004040c7981 */ /* 0x000ee8000c1f5b00 */
[----:B------:R-:W3:Y:S02]  /*0450*/  LDG.E.64.STRONG.SYS R16, desc[UR4][R4.64] ;  /* 0x0000000404107981 */ /* 0x000ee4000c1f5b00 */
[----:B---3--:R-:W-:-:S07]  /*0460*/  DADD R12, R12, R16 ;  /* 0x000000000c0c7229 */ /* 0x008fce0000000010 */
[----:B------:R2:W-:Y:S04]  /*0470*/  STG.E.64.STRONG.SYS desc[UR4][R4.64], R12 ;  /* 0x0000000c04007986 */ /* 0x0005e8000c115b04 */
[----:B0-----:R-:W3:Y:S04]  /*0480*/  LDG.E.64.STRONG.SYS R6, desc[UR4][R4.64+0x10] ;  /* 0x0000100404067981 */ /* 0x001ee8000c1f5b00 */
[----:B------:R-:W3:Y:S02]  /*0490*/  LDG.E.64.STRONG.SYS R16, desc[UR4][R4.64] ;  /* 0x0000000404107981 */ /* 0x000ee4000c1f5b00 */
[----:B---3--:R-:W-:-:S07]  /*04a0*/  DADD R6, R6, R16 ;  /* 0x0000000006067229 */ /* 0x008fce0000000010 */
[----:B------:R2:W-:Y:S04]  /*04b0*/  STG.E.64.STRONG.SYS desc[UR4][R4.64], R6 ;  /* 0x0000000604007986 */ /* 0x0005e8000c115b04 */
[----:B-1----:R-:W3:Y:S04]  /*04c0*/  LDG.E.64.STRONG.SYS R8, desc[UR4][R4.64+0x8] ;  /* 0x0000080404087981 */ /* 0x002ee8000c1f5b00 */
[----:B------:R-:W3:Y:S01]  /*04d0*/  LDG.E.64.STRONG.SYS R16, desc[UR4][R4.64] ;  /* 0x0000000404107981 */ /* 0x000ee2000c1f5b00 */
[----:B------:R-:W-:Y:S01]  /*04e0*/  ISETP.NE.AND P0, PT, R14, RZ, PT ;  /* 0x000000ff0e00720c */ /* 0x000fe20003f05270 */
[----:B---3--:R-:W-:-:S07]  /*04f0*/  DADD R8, R8, R16 ;  /* 0x0000000008087229 */ /* 0x008fce0000000010 */
[----:B------:R2:W-:Y:S05]  /*0500*/  STG.E.64.STRONG.SYS desc[UR4][R4.64], R8 ;  /* 0x0000000804007986 */ /* 0x0005ea000c115b04 */
[----:B------:R-:W-:Y:S05]  /*0510*/  @P0 EXIT ;  /* 0x000000000000094d */ /* 0x000fea0003800000 */
[----:B------:R-:W3:Y:S01]  /*0520*/  LDG.E.64 R2, desc[UR4][R2.64] ;  /* 0x0000000402027981 */ /* 0x000ee2000c1e1b00 */
[----:B--2---:R-:W0:Y:S02]  /*0530*/  LDC.64 R4, c[0x0][0x388] ;  /* 0x0000e200ff047b82 */ /* 0x004e240000000a00 */
[----:B0-----:R-:W-:-:S05]  /*0540*/  IMAD.WIDE.U32 R4, R0, 0x8, R4 ;  /* 0x0000000800047825 */ /* 0x001fca00078e0004 */
[----:B---3--:R-:W-:Y:S01]  /*0550*/  STG.E.64 desc[UR4][R4.64], R2 ;  /* 0x0000000204007986 */ /* 0x008fe2000c101b04 */
[----:B------:R-:W-:Y:S05]  /*0560*/  EXIT ;  /* 0x000000000000794d */ /* 0x000fea0003800000 */
.L_x_2:
[----:B------:R-:W-:-:S00]  /*0570*/  BRA `(.L_x_2) ;  /* 0xfffffffc00fc7947 */ /* 0x000fc0000383ffff */
[----:B------:R-:W-:-:S00]  /*0580*/  NOP ;  /* 0x0000000000007918 */ /* 0x000fc00000000000 */
[----:B------:R-:W-:-:S00]  /*0590*/  NOP ;  /* 0x0000000000007918 */ /* 0x000fc00000000000 */
[----:B------:R-:W-:-:S00]  /*05a0*/  NOP ;  /* 0x0000000000007918 */ /* 0x000fc00000000000 */
[----:B------:R-:W-:-:S00]  /*05b0*/  NOP ;  /* 0x0000000000007918 */ /* 0x000fc00000000000 */
[----:B------:R-:W-:-:S00]  /*05c0*/  NOP ;  /* 0x0000000000007918 */ /* 0x000fc00000000000 */
[----:B------:R-:W-:-:S00]  /*05d0*/  NOP ;  /* 0x0000000000007918 */ /* 0x000fc00000000000 */
[----:B------:R-:W-:-:S00]  /*05e0*/  NOP ;  /* 0x0000000000007918 */ /* 0x000fc00000000000 */
[----:B------:R-:W-:-:S00]  /*05f0*/  NOP ;  /* 0x0000000000007918 */ /* 0x000fc00000000000 */
.L_x_90:


//--------------------- .text._Z20reduceCompleteUnrollILj128EEvPdS0_j --------------------------
	.section	.text._Z20reduceCompleteUnrollILj128EEvPdS0_j,"ax",@progbits
	.align	128
        .global         _Z20reduceCompleteUnrollILj128EEvPdS0_j
        .type           _Z20reduceCompleteUnrollILj128EEvPdS0_j,@function
        .size           _Z20reduceCompleteUnrollILj128EEvPdS0_j,(.L_x_91 - _Z20reduceCompleteUnrollILj128EEvPdS0_j)
        .other          _Z20reduceCompleteUnrollILj128EEvPdS0_j,@"STO_CUDA_ENTRY STV_DEFAULT"
_Z20reduceCompleteUnrollILj128EEvPdS0_j:
.text._Z20reduceCompleteUnrollILj128EEvPdS0_j:
[----:B------:R-:W-:Y:S01]  /*0000*/  LDC R1, c[0x0][0x37c] ;  /* 0x0000df00ff017b82 */ /* 0x000fe20000000800 */
[----:B------:R-:W0:Y:S07]  /*0010*/  S2R R0, SR_CTAID.X ;  /* 0x0000000000007919 */ /* 0x000e2e0000002500 */
[----:B------:R-:W0:Y:S01]  /*0020*/  LDC R16, c[0x0][0x360] ;  /* 0x0000d800ff107b82 */ /* 0x000e220000000800 */
[----:B------:R-:W1:Y:S01]  /*0030*/  LDCU UR4, c[0x0][0x390] ;  /* 0x00007200ff0477ac */ /* 0x000e620008000800 */
[----:B------:R-:W-:Y:S01]  /*0040*/  BSSY.RECONVERGENT B0, `(.L_x_3) ;  /* 0x000002d000007945 */ /* 0x000fe20003800200 */
[----:B------:R-:W2:Y:S05]  /*0050*/  S2R R17, SR_TID.X ;  /* 0x0000000000117919 */ /* 0x000eaa0000002100 */
[----:B------:R-:W3:Y:S01]  /*0060*/  LDC.64 R6, c[0x0][0x380] ;  /* 0x0000e000ff067b82 */ /* 0x000ee20000000a00 */
[----:B0-----:R-:W-:Y:S01]  /*0070*/  IMAD R2, R0, R16, RZ ;  /* 0x0000001000027224 */ /* 0x001fe200078e02ff */
[----:B--2---:R-:W-:-:S04]  /*0080*/  ISETP.GT.U32.AND P1, PT, R17, 0x3f, PT ;  /* 0x0000003f1100780c */ /* 0x004fc80003f24070 */
[----:B------:R-:W-:Y:S02]  /*0090*/  SHF.L.U32 R4, R2, 0x3, RZ ;  /* 0x0000000302047819 */ /* 0x000fe400000006ff */
[----:B------:R-:W-:Y:S02]  /*00a0*/  ISETP.GT.U32.AND P2, PT, R17, 0x1f, PT ;  /* 0x0000001f1100780c */ /* 0x000fe40003f44070 */
[C---:B------:R-:W-:Y:S02]  /*00b0*/  IADD3 R5, PT, PT, R4.reuse, R17, RZ ;  /* 0x0000001104057210 */ /* 0x040fe40007ffe0ff */
[----:B---3--:R-:W-:-:S03]  /*00c0*/  LEA R2, P3, R4, R6, 0x3 ;  /* 0x0000000604027211 */ /* 0x008fc600078618ff */
[----:B------:R-:W-:Y:S01]  /*00d0*/  IMAD R21, R16, 0x7, R5 ;  /* 0x0000000710157824 */ /* 0x000fe200078e0205 */
[----:B------:R-:W-:-:S04]  /*00e0*/  LEA.HI.X R3, R4, R7, RZ, 0x3, P3 ;  /* 0x0000000704037211 */ /* 0x000fc800018f1cff */
[----:B-1----:R-:W-:Y:S01]  /*00f0*/  ISETP.GE.U32.AND P0, PT, R21, UR4, PT ;  /* 0x0000000415007c0c */ /* 0x002fe2000bf06070 */
[----:B------:R-:W0:-:S12]  /*0100*/  LDCU.64 UR4, c[0x0][0x358] ;  /* 0x00006b00ff0477ac */ /* 0x000e180008000a00 */
[----:B------:R-:W-:Y:S05]  /*0110*/  @P0 BRA `(.L_x_4) ;  /* 0x00000000007c0947 */ /* 0x000fea0003800000 */
[----:B------:R-:W1:Y:S01]  /*0120*/  LDC.64 R18, c[0x0][0x380] ;  /* 0x0000e000ff127b82 */ /* 0x000e620000000a00 */
[----:B------:R-:W-:-:S04]  /*0130*/  IMAD R7, R16, -0x6, R21 ;  /* 0xfffffffa10077824 */ /* 0x000fc800078e0215 */
[C---:B-1----:R-:W-:Y:S01]  /*0140*/  IMAD.WIDE.U32 R14, R7.reuse, 0x8, R18 ;  /* 0x00000008070e7825 */ /* 0x042fe200078e0012 */
[----:B------:R-:W-:-:S03]  /*0150*/  IADD3 R7, PT, PT, R7, R16, RZ ;  /* 0x0000001007077210 */ /* 0x000fc60007ffe0ff */
[--C-:B------:R-:W-:Y:S02]  /*0160*/  IMAD.WIDE.U32 R4, R5, 0x8, R18.reuse ;  /* 0x0000000805047825 */ /* 0x100fe400078e0012 */
[----:B0-----:R-:W2:Y:S02]  /*0170*/  LDG.E.64 R14, desc[UR4][R14.64] ;  /* 0x000000040e0e7981 */ /* 0x001ea4000c1e1b00 */
[C---:B------:R-:W-:Y:S02]  /*0180*/  IMAD.WIDE.U32 R10, R7.reuse, 0x8, R18 ;  /* 0x00000008070a7825 */ /* 0x040fe400078e0012 */
[----:B------:R-:W2:Y:S01]  /*0190*/  LDG.E.64 R12, desc[UR4][R4.64] ;  /* 0x00000004040c7981 */ /* 0x000ea2000c1e1b00 */
[----:B------:R-:W-:-:S03]  /*01a0*/  IADD3 R7, PT, PT, R7, R16, RZ ;  /* 0x0000001007077210 */ /* 0x000fc60007ffe0ff */
[----:B------:R-:W3:Y:S01]  /*01b0*/  LDG.E.64 R10, desc[UR4][R10.64] ;  /* 0x000000040a0a7981 */ /* 0x000ee2000c1e1b00 */
[C---:B------:R-:W-:Y:S01]  /*01c0*/  IADD3 R23, PT, PT, R7.reuse, R16, RZ ;  /* 0x0000001007177210 */ /* 0x040fe20007ffe0ff */
[----:B------:R-:W-:-:S04]  /*01d0*/  IMAD.WIDE.U32 R8, R7, 0x8, R18 ;  /* 0x0000000807087825 */ /* 0x000fc800078e0012 */
[C---:B------:R-:W-:Y:S02]  /*01e0*/  IMAD.WIDE.U32 R6, R23.reuse, 0x8, R18 ;  /* 0x0000000817067825 */ /* 0x040fe400078e0012 */
[----:B------:R-:W4:Y:S01]  /*01f0*/  LDG.E.64 R8, desc[UR4][R8.64] ;  /* 0x0000000408087981 */ /* 0x000f22000c1e1b00 */
[----:B------:R-:W-:-:S03]  /*0200*/  IADD3 R25, PT, PT, R23, R16, RZ ;  /* 0x0000001017197210 */ /* 0x000fc60007ffe0ff */
[----:B------:R-:W5:Y:S02]  /*0210*/  LDG.E.64 R6, desc[UR4][R6.64] ;  /* 0x0000000406067981 */ /* 0x000f64000c1e1b00 */
[C---:B------:R-:W-:Y:S01]  /*0220*/  IMAD.WIDE.U32 R22, R25.reuse, 0x8, R18 ;  /* 0x0000000819167825 */ /* 0x040fe200078e0012 */
[----:B------:R-:W-:-:S05]  /*0230*/  IADD3 R25, PT, PT, R25, R16, RZ ;  /* 0x0000001019197210 */ /* 0x000fca0007ffe0ff */
[----:B------:R-:W5:Y:S01]  /*0240*/  LDG.E.64 R22, desc[UR4][R22.64] ;  /* 0x0000000416167981 */ /* 0x000f62000c1e1b00 */
        /* <DEDUP_REMOVED lines=12> */
.L_x_4:
[----:B0-----:R-:W-:Y:S05]  /*0310*/  BSYNC.RECONVERGENT B0 ;  /* 0x0000000000007941 */ /* 0x001fea0003800200 */
.L_x_3:
[----:B------:R-:W-:Y:S01]  /*0320*/  BAR.SYNC.DEFER_BLOCKING 0x0 ;  /* 0x0000000000007b1d */ /* 0x000fe20000010000 */
[----:B-1----:R-:W-:-:S05]  /*0330*/  IMAD.WIDE.U32 R4, R17, 0x8, R2 ;  /* 0x0000000811047825 */ /* 0x002fca00078e0002 */
[----:B------:R-:W-:Y:S02]  /*0340*/  BSSY.RECONVERGENT B0, `(.L_x_5) ;  /* 0x0000009000007945 */ /* 0x000fe40003800200 */
[----:B------:R-:W-:Y:S08]  /*0350*/  BAR.SYNC.DEFER_BLOCKING 0x0 ;  /* 0x0000000000007b1d */ /* 0x000ff00000010000 */
[----:B------:R-:W-:Y:S08]  /*0360*/  BAR.SYNC.DEFER_BLOCKING 0x0 ;  /* 0x0000000000007b1d */ /* 0x000ff00000010000 */
[----:B------:R-:W-:Y:S06]  /*0370*/  BAR.SYNC.DEFER_BLOCKING 0x0 ;  /* 0x0000000000007b1d */ /* 0x000fec0000010000 */
[----:B------:R-:W-:Y:S05]  /*0380*/  @P1 BRA `(.L_x_6) ;  /* 0x0000000000101947 */ /* 0x000fea0003800000 */
[----:B------:R-:W2:Y:S04]  /*0390*/  LDG.E.64 R6, desc[UR4][R4.64+0x200] ;  /* 0x0002000404067981 */ /* 0x000ea8000c1e1b00 */
[----:B------:R-:W2:Y:S02]  /*03a0*/  LDG.E.64 R8, desc[UR4][R4.64] ;  /* 0x0000000404087981 */ /* 0x000ea4000c1e1b00 */
[----:B--2---:R-:W-:-:S07]  /*03b0*/  DADD R6, R6, R8 ;  /* 0x0000000006067229 */ /* 0x004fce0000000008 */
[----:B------:R0:W-:Y:S04]  /*03c0*/  STG.E.64 desc[UR4][R4.64], R6 ;  /* 0x0000000604007986 */ /* 0x0001e8000c101b04 */
.L_x_6:
[----:B------:R-:W-:Y:S05]  /*03d0*/  BSYNC.RECONVERGENT B0 ;  /* 0x0000000000007941 */ /* 0x000fea0003800200 */
.L_x_5:
[----:B------:R-:W-:Y:S06]  /*03e0*/  BAR.SYNC.DEFER_BLOCKING 0x0 ;  /* 0x0000000000007b1d */ /* 0x000fec0000010000 */
[----:B------:R-:W-:Y:S05]  /*03f0*/  @P2 EXIT ;  /* 0x000000000000294d */ /* 0x000fea0003800000 */
[----:B0-----:R-:W2:Y:S04]  /*0400*/  LDG.E.64.STRONG.SYS R6, desc[UR4][R4.64+0x100] ;  /* 0x0001000404067981 */ /* 0x001ea8000c1f5b00 */
        /* <DEDUP_REMOVED lines=30> */
.L_x_7:
        /* <DEDUP_REMOVED lines=9> */
.L_x_91:


//--------------------- .text._Z20reduceCompleteUnrollILj256EEvPdS0_j --------------------------
	.section	.text._Z20reduceCompleteUnrollILj256EEvPdS0_j,"ax",@progbits
	.align	128
        .global         _Z20reduceCompleteUnrollILj256EEvPdS0_j
        .type           _Z20reduceCompleteUnrollILj256EEvPdS0_j,@function
        .size           _Z20reduceCompleteUnrollILj256EEvPdS0_j,(.L_x_92 - _Z20reduceCompleteUnrollILj256EEvPdS0_j)
        .other          _Z20reduceCompleteUnrollILj256EEvPdS0_j,@"STO_CUDA_ENTRY STV_DEFAULT"
_Z20reduceCompleteUnrollILj256EEvPdS0_j:
.text._Z20reduceCompleteUnrollILj256EEvPdS0_j:
        /* <DEDUP_REMOVED lines=10> */
[C---:B------:R-:W-:Y:S02]  /*00a0*/  ISETP.GT.U32.AND P2, PT, R17.reuse, 0x3f, PT ;  /* 0x0000003f1100780c */ /* 0x040fe40003f44070 */
[C---:B------:R-:W-:Y:S02]  /*00b0*/  IADD3 R5, PT, PT, R4.reuse, R17, RZ ;  /* 0x0000001104057210 */ /* 0x040fe40007ffe0ff */
[----:B---3--:R-:W-:Y:S02]  /*00c0*/  LEA R2, P4, R4, R6, 0x3 ;  /* 0x0000000604027211 */ /* 0x008fe400078818ff */
[----:B------:R-:W-:Y:S01]  /*00d0*/  ISETP.GT.U32.AND P3, PT, R17, 0x1f, PT ;  /* 0x0000001f1100780c */ /* 0x000fe20003f64070 */
        /* <DEDUP_REMOVED lines=36> */
.L_x_9:
[----:B0-----:R-:W-:Y:S05]  /*0320*/  BSYNC.RECONVERGENT B0 ;  /* 0x0000000000007941 */ /* 0x001fea0003800200 */
.L_x_8:
[----:B------:R-:W-:Y:S01]  /*0330*/  BAR.SYNC.DEFER_BLOCKING 0x0 ;  /* 0x0000000000007b1d */ /* 0x000fe20000010000 */
[----:B-1----:R-:W-:-:S05]  /*0340*/  IMAD.WIDE.U32 R4, R17, 0x8, R2 ;  /* 0x0000000811047825 */ /* 0x002fca00078e0002 */
[----:B------:R-:W-:Y:S02]  /*0350*/  BSSY.RECONVERGENT B0, `(.L_x_10) ;  /* 0x0000008000007945 */ /* 0x000fe40003800200 */
[----:B------:R-:W-:Y:S08]  /*0360*/  BAR.SYNC.DEFER_BLOCKING 0x0 ;  /* 0x0000000000007b1d */ /* 0x000ff00000010000 */
[----:B------:R-:W-:Y:S06]  /*0370*/  BAR.SYNC.DEFER_BLOCKING 0x0 ;  /* 0x0000000000007b1d */ /* 0x000fec0000010000 */
[----:B------:R-:W-:Y:S05]  /*0380*/  @P1 BRA `(.L_x_11) ;  /* 0x0000000000101947 */ /* 0x000fea0003800000 */
[----:B------:R-:W2:Y:S04]  /*0390*/  LDG.E.64 R6, desc[UR4][R4.64+0x400] ;  /* 0x0004000404067981 */ /* 0x000ea8000c1e1b00 */
[----:B------:R-:W2:Y:S02]  /*03a0*/  LDG.E.64 R8, desc[UR4][R4.64] ;  /* 0x0000000404087981 */ /* 0x000ea4000c1e1b00 */
[----:B--2---:R-:W-:-:S07]  /*03b0*/  DADD R6, R6, R8 ;  /* 0x0000000006067229 */ /* 0x004fce0000000008 */
[----:B------:R0:W-:Y:S04]  /*03c0*/  STG.E.64 desc[UR4][R4.64], R6 ;  /* 0x0000000604007986 */ /* 0x0001e8000c101b04 */
.L_x_11:
[----:B------:R-:W-:Y:S05]  /*03d0*/  BSYNC.RECONVERGENT B0 ;  /* 0x0000000000007941 */ /* 0x000fea0003800200 */
.L_x_10:
[----:B------:R-:W-:Y:S06]  /*03e0*/  BAR.SYNC.DEFER_BLOCKING 0x0 ;  /* 0x0000000000007b1d */ /* 0x000fec0000010000 */
[----:B------:R-:W-:Y:S04]  /*03f0*/  BSSY.RECONVERGENT B0, `(.L_x_12) ;  /* 0x0000006000007945 */ /* 0x000fe80003800200 */
[----:B------:R-:W-:Y:S05]  /*0400*/  @P2 BRA `(.L_x_13) ;  /* 0x0000000000102947 */ /* 0x000fea0003800000 */
[----:B0-----:R-:W2:Y:S04]  /*0410*/  LDG.E.64 R6, desc[UR4][R4.64+0x200] ;  /* 0x0002000404067981 */ /* 0x001ea8000c1e1b00 */
[----:B------:R-:W2:Y:S02]  /*0420*/  LDG.E.64 R8, desc[UR4][R4.64] ;  /* 0x0000000404087981 */ /* 0x000ea4000c1e1b00 */
[----:B--2---:R-:W-:-:S07]  /*0430*/  DADD R6, R6, R8 ;  /* 0x0000000006067229 */ /* 0x004fce0000000008 */
[----:B------:R1:W-:Y:S04]  /*0440*/  STG.E.64 desc[UR4][R4.64], R6 ;  /* 0x0000000604007986 */ /* 0x0003e8000c101b04 */
.L_x_13:
[----:B------:R-:W-:Y:S05]  /*0450*/  BSYNC.RECONVERGENT B0 ;  /* 0x0000000000007941 */ /* 0x000fea0003800200 */
.L_x_12:
[----:B------:R-:W-:Y:S06]  /*0460*/  BAR.SYNC.DEFER_BLOCKING 0x0 ;  /* 0x0000000000007b1d */ /* 0x000fec0000010000 */
[----:B------:R-:W-:Y:S05]  /*0470*/  @P3 EXIT ;  /* 0x000000000000394d */ /* 0x000fea0003800000 */
[----:B01----:R-:W2:Y:S04]  /*0480*/  LDG.E.64.STRONG.SYS R6, desc[UR4][R4.64+0x100] ;  /* 0x0001000404067981 */ /* 0x003ea8000c1f5b00 */
        /* <DEDUP_REMOVED lines=30> */
.L_x_14:
        /* <DEDUP_REMOVED lines=9> */
.L_x_92:


//--------------------- .text._Z20reduceCompleteUnrollILj512EEvPdS0_j --------------------------
	.section	.text._Z20reduceCompleteUnrollILj512EEvPdS0_j,"ax",@progbits
	.align	128
        .global         _Z20reduceCompleteUnrollILj512EEvPdS0_j
        .type           _Z20reduceCompleteUnrollILj512EEvPdS0_j,@function
        .size           _Z20reduceCompleteUnrollILj512EEvPdS0_j,(.L_x_93 - _Z20reduceCompleteUnrollILj512EEvPdS0_j)
        .other          _Z20reduceCompleteUnrollILj512EEvPdS0_j,@"STO_CUDA_ENTRY STV_DEFAULT"
_Z20reduceCompleteUnrollILj512EEvPdS0_j:
.text._Z20reduceCompleteUnrollILj512EEvPdS0_j:
        /* <DEDUP_REMOVED lines=13> */
[C---:B------:R-:W-:Y:S01]  /*00d0*/  ISETP.GT.U32.AND P3, PT, R17.reuse, 0x3f, PT ;  /* 0x0000003f1100780c */ /* 0x040fe20003f64070 */
[----:B------:R-:W-:Y:S01]  /*00e0*/  IMAD R21, R16, 0x7, R5 ;  /* 0x0000000710157824 */ /* 0x000fe200078e0205 */
[----:B------:R-:W-:-:S02]  /*00f0*/  ISETP.GT.U32.AND P4, PT, R17, 0x1f, PT ;  /* 0x0000001f1100780c */ /* 0x000fc40003f84070 */
[----:B------:R-:W-:Y:S02]  /*0100*/  LEA.HI.X R3, R4, R7, RZ, 0x3, P5 ;  /* 0x0000000704037211 */ /* 0x000fe400028f1cff */
        /* <DEDUP_REMOVED lines=34> */
.L_x_16:
[----:B0-----:R-:W-:Y:S05]  /*0330*/  BSYNC.RECONVERGENT B0 ;  /* 0x0000000000007941 */ /* 0x001fea0003800200 */
.L_x_15:
[----:B------:R-:W-:Y:S01]  /*0340*/  BAR.SYNC.DEFER_BLOCKING 0x0 ;  /* 0x0000000000007b1d */ /* 0x000fe20000010000 */
[----:B-1----:R-:W-:-:S05]  /*0350*/  IMAD.WIDE.U32 R4, R17, 0x8, R2 ;  /* 0x0000000811047825 */ /* 0x002fca00078e0002 */
[----:B------:R-:W-:Y:S02]  /*0360*/  BSSY.RECONVERGENT B0, `(.L_x_17) ;  /* 0x0000007000007945 */ /* 0x000fe40003800200 */
[----:B------:R-:W-:Y:S06]  /*0370*/  BAR.SYNC.DEFER_BLOCKING 0x0 ;  /* 0x0000000000007b1d */ /* 0x000fec0000010000 */
[----:B------:R-:W-:Y:S05]  /*0380*/  @P1 BRA `(.L_x_18) ;  /* 0x0000000000101947 */ /* 0x000fea0003800000 */
[----:B------:R-:W2:Y:S04]  /*0390*/  LDG.E.64 R6, desc[UR4][R4.64+0x800] ;  /* 0x0008000404067981 */ /* 0x000ea8000c1e1b00 */
[----:B------:R-:W2:Y:S02]  /*03a0*/  LDG.E.64 R8, desc[UR4][R4.64] ;  /* 0x0000000404087981 */ /* 0x000ea4000c1e1b00 */
[----:B--2---:R-:W-:-:S07]  /*03b0*/  DADD R6, R6, R8 ;  /* 0x0000000006067229 */ /* 0x004fce0000000008 */
[----:B------:R0:W-:Y:S04]  /*03c0*/  STG.E.64 desc[UR4][R4.64], R6 ;  /* 0x0000000604007986 */ /* 0x0001e8000c101b04 */
.L_x_18:
[----:B------:R-:W-:Y:S05]  /*03d0*/  BSYNC.RECONVERGENT B0 ;  /* 0x0000000000007941 */ /* 0x000fea0003800200 */
.L_x_17:
[----:B------:R-:W-:Y:S06]  /*03e0*/  BAR.SYNC.DEFER_BLOCKING 0x0 ;  /* 0x0000000000007b1d */ /* 0x000fec0000010000 */
[----:B------:R-:W-:Y:S04]  /*03f0*/  BSSY.RECONVERGENT B0, `(.L_x_19) ;  /* 0x0000006000007945 */ /* 0x000fe80003800200 */
[----:B------:R-:W-:Y:S05]  /*0400*/  @P2 BRA `(.L_x_20) ;  /* 0x0000000000102947 */ /* 0x000fea0003800000 */
[----:B0-----:R-:W2:Y:S04]  /*0410*/  LDG.E.64 R6, desc[UR4][R4.64+0x400] ;  /* 0x0004000404067981 */ /* 0x001ea8000c1e1b00 */
[----:B------:R-:W2:Y:S02]  /*0420*/  LDG.E.64 R8, desc[UR4][R4.64] ;  /* 0x0000000404087981 */ /* 0x000ea4000c1e1b00 */
[----:B--2---:R-:W-:-:S07]  /*0430*/  DADD R6, R6, R8 ;  /* 0x0000000006067229 */ /* 0x004fce0000000008 */
[----:B------:R1:W-:Y:S04]  /*0440*/  STG.E.64 desc[UR4][R4.64], R6 ;  /* 0x0000000604007986 */ /* 0x0003e8000c101b04 */
.L_x_20:
[----:B------:R-:W-:Y:S05]  /*0450*/  BSYNC.RECONVERGENT B0 ;  /* 0x0000000000007941 */ /* 0x000fea0003800200 */
.L_x_19:
[----:B------:R-:W-:Y:S06]  /*0460*/  BAR.SYNC.DEFER_BLOCKING 0x0 ;  /* 0x0000000000007b1d */ /* 0x000fec0000010000 */
[----:B------:R-:W-:Y:S04]  /*0470*/  BSSY.RECONVERGENT B0, `(.L_x_21) ;  /* 0x0000006000007945 */ /* 0x000fe80003800200 */
[----:B------:R-:W-:Y:S05]  /*0480*/  @P3 BRA `(.L_x_22) ;  /* 0x0000000000103947 */ /* 0x000fea0003800000 */
[----:B01----:R-:W2:Y:S04]  /*0490*/  LDG.E.64 R6, desc[UR4][R4.64+0x200] ;  /* 0x0002000404067981 */ /* 0x003ea8000c1e1b00 */
[----:B------:R-:W2:Y:S02]  /*04a0*/  LDG.E.64 R8, desc[UR4][R4.64] ;  /* 0x0000000404087981 */ /* 0x000ea4000c1e1b00 */
[----:B--2---:R-:W-:-:S07]  /*04b0*/  DADD R6, R6, R8 ;  /* 0x0000000006067229 */ /* 0x004fce0000000008 */
[----:B------:R2:W-:Y:S04]  /*04c0*/  STG.E.64 desc[UR4][R4.64], R6 ;  /* 0x0000000604007986 */ /* 0x0005e8000c101b04 */
.L_x_22:
[----:B------:R-:W-:Y:S05]  /*04d0*/  BSYNC.RECONVERGENT B0 ;  /* 0x0000000000007941 */ /* 0x000fea0003800200 */
.L_x_21:
[----:B------:R-:W-:Y:S06]  /*04e0*/  BAR.SYNC.DEFER_BLOCKING 0x0 ;  /* 0x0000000000007b1d */ /* 0x000fec0000010000 */
[----:B------:R-:W-:Y:S05]  /*04f0*/  @P4 EXIT ;  /* 0x000000000000494d */ /* 0x000fea0003800000 */
[----:B012---:R-:W2:Y:S04]  /*0500*/  LDG.E.64.STRONG.SYS R6, desc[UR4][R4.64+0x100] ;  /* 0x0001000404067981 */ /* 0x007ea8000c1f5b00 */
        /* <DEDUP_REMOVED lines=30> */
.L_x_23:
        /* <DEDUP_REMOVED lines=9> */
.L_x_93:


//--------------------- .text._Z20reduceCompleteUnrollILj1024EEvPdS0_j --------------------------
	.section	.text._Z20reduceCompleteUnrollILj1024EEvPdS0_j,"ax",@progbits
	.align	128
        .global         _Z20reduceCompleteUnrollILj1024EEvPdS0_j
        .type           _Z20reduceCompleteUnrollILj1024EEvPdS0_j,@function
        .size           _Z20reduceCompleteUnrollILj1024EEvPdS0_j,(.L_x_94 - _Z20reduceCompleteUnrollILj1024EEvPdS0_j)
        .other          _Z20reduceCompleteUnrollILj1024EEvPdS0_j,@"STO_CUDA_ENTRY STV_DEFAULT"
_Z20reduceCompleteUnrollILj1024EEvPdS0_j:
.text._Z20reduceCompleteUnrollILj1024EEvPdS0_j:
        /* <DEDUP_REMOVED lines=16> */
[----:B------:R-:W-:Y:S02]  /*0100*/  ISETP.GT.U32.AND P5, PT, R17, 0x1f, PT ;  /* 0x0000001f1100780c */ /* 0x000fe40003fa4070 */
[----:B-1----:R-:W-:Y:S01]  /*0110*/  ISETP.GE.U32.AND P0, PT, R21, UR4, PT ;  /* 0x0000000415007c0c */ /* 0x002fe2000bf06070 */
[----:B------:R-:W0:Y:S01]  /*0120*/  LDCU.64 UR4, c[0x0][0x358] ;  /* 0x00006b00ff0477ac */ /* 0x000e220008000a00 */
[----:B------:R-:W-:-:S11]  /*0130*/  LEA.HI.X R3, R4, R7, RZ, 0x3, P6 ;  /* 0x0000000704037211 */ /* 0x000fd600030f1cff */
        /* <DEDUP_REMOVED lines=32> */
.L_x_25:
[----:B0-----:R-:W-:Y:S05]  /*0340*/  BSYNC.RECONVERGENT B0 ;  /* 0x0000000000007941 */ /* 0x001fea0003800200 */
.L_x_24:
[----:B------:R-:W-:Y:S01]  /*0350*/  BAR.SYNC.DEFER_BLOCKING 0x0 ;  /* 0x0000000000007b1d */ /* 0x000fe20000010000 */
[----:B-1----:R-:W-:-:S05]  /*0360*/  IMAD.WIDE.U32 R4, R17, 0x8, R2 ;  /* 0x0000000811047825 */ /* 0x002fca00078e0002 */
[----:B------:R-:W-:Y:S04]  /*0370*/  BSSY.RECONVERGENT B0, `(.L_x_26) ;  /* 0x0000006000007945 */ /* 0x000fe80003800200 */
[----:B------:R-:W-:Y:S05]  /*0380*/  @P1 BRA `(.L_x_27) ;  /* 0x0000000000101947 */ /* 0x000fea0003800000 */
[----:B------:R-:W2:Y:S04]  /*0390*/  LDG.E.64 R6, desc[UR4][R4.64+0x1000] ;  /* 0x0010000404067981 */ /* 0x000ea8000c1e1b00 */
[----:B------:R-:W2:Y:S02]  /*03a0*/  LDG.E.64 R8, desc[UR4][R4.64] ;  /* 0x0000000404087981 */ /* 0x000ea4000c1e1b00 */
[----:B--2---:R-:W-:-:S07]  /*03b0*/  DADD R6, R6, R8 ;  /* 0x0000000006067229 */ /* 0x004fce0000000008 */
[----:B------:R0:W-:Y:S04]  /*03c0*/  STG.E.64 desc[UR4][R4.64], R6 ;  /* 0x0000000604007986 */ /* 0x0001e8000c101b04 */
.L_x_27:
[----:B------:R-:W-:Y:S05]  /*03d0*/  BSYNC.RECONVERGENT B0 ;  /* 0x0000000000007941 */ /* 0x000fea0003800200 */
.L_x_26:
[----:B------:R-:W-:Y:S06]  /*03e0*/  BAR.SYNC.DEFER_BLOCKING 0x0 ;  /* 0x0000000000007b1d */ /* 0x000fec0000010000 */
[----:B------:R-:W-:Y:S04]  /*03f0*/  BSSY.RECONVERGENT B0, `(.L_x_28) ;  /* 0x0000006000007945 */ /* 0x000fe80003800200 */
[----:B------:R-:W-:Y:S05]  /*0400*/  @P2 BRA `(.L_x_29) ;  /* 0x0000000000102947 */ /* 0x000fea0003800000 */
[----:B0-----:R-:W2:Y:S04]  /*0410*/  LDG.E.64 R6, desc[UR4][R4.64+0x800] ;  /* 0x0008000404067981 */ /* 0x001ea8000c1e1b00 */
[----:B------:R-:W2:Y:S02]  /*0420*/  LDG.E.64 R8, desc[UR4][R4.64] ;  /* 0x0000000404087981 */ /* 0x000ea4000c1e1b00 */
[----:B--2---:R-:W-:-:S07]  /*0430*/  DADD R6, R6, R8 ;  /* 0x0000000006067229 */ /* 0x004fce0000000008 */
[----:B------:R1:W-:Y:S04]  /*0440*/  STG.E.64 desc[UR4][R4.64], R6 ;  /* 0x0000000604007986 */ /* 0x0003e8000c101b04 */
.L_x_29:
[----:B------:R-:W-:Y:S05]  /*0450*/  BSYNC.RECONVERGENT B0 ;  /* 0x0000000000007941 */ /* 0x000fea0003800200 */
.L_x_28:
[----:B------:R-:W-:Y:S06]  /*0460*/  BAR.SYNC.DEFER_BLOCKING 0x0 ;  /* 0x0000000000007b1d */ /* 0x000fec0000010000 */
[----:B------:R-:W-:Y:S04]  /*0470*/  BSSY.RECONVERGENT B0, `(.L_x_30) ;  /* 0x0000006000007945 */ /* 0x000fe80003800200 */
[----:B------:R-:W-:Y:S05]  /*0480*/  @P3 BRA `(.L_x_31) ;  /* 0x0000000000103947 */ /* 0x000fea0003800000 */
[----:B01----:R-:W2:Y:S04]  /*0490*/  LDG.E.64 R6, desc[UR4][R4.64+0x400] ;  /* 0x0004000404067981 */ /* 0x003ea8000c1e1b00 */
[----:B------:R-:W2:Y:S02]  /*04a0*/  LDG.E.64 R8, desc[UR4][R4.64] ;  /* 0x0000000404087981 */ /* 0x000ea4000c1e1b00 */
[----:B--2---:R-:W-:-:S07]  /*04b0*/  DADD R6, R6, R8 ;  /* 0x0000000006067229 */ /* 0x004fce0000000008 */
[----:B------:R2:W-:Y:S04]  /*04c0*/  STG.E.64 desc[UR4][R4.64], R6 ;  /* 0x0000000604007986 */ /* 0x0005e8000c101b04 */
.L_x_31:
[----:B------:R-:W-:Y:S05]  /*04d0*/  BSYNC.RECONVERGENT B0 ;  /* 0x0000000000007941 */ /* 0x000fea0003800200 */
.L_x_30:
[----:B------:R-:W-:Y:S06]  /*04e0*/  BAR.SYNC.DEFER_BLOCKING 0x0 ;  /* 0x0000000000007b1d */ /* 0x000fec0000010000 */
[----:B------:R-:W-:Y:S04]  /*04f0*/  BSSY.RECONVERGENT B0, `(.L_x_32) ;  /* 0x0000006000007945 */ /* 0x000fe80003800200 */
[----:B------:R-:W-:Y:S05]  /*0500*/  @P4 BRA `(.L_x_33) ;  /* 0x0000000000104947 */ /* 0x000fea0003800000 */
[----:B012---:R-:W2:Y:S04]  /*0510*/  LDG.E.64 R6, desc[UR4][R4.64+0x200] ;  /* 0x0002000404067981 */ /* 0x007ea8000c1e1b00 */
[----:B------:R-:W2:Y:S02]  /*0520*/  LDG.E.64 R8, desc[UR4][R4.64] ;  /* 0x0000000404087981 */ /* 0x000ea4000c1e1b00 */
[----:B--2---:R-:W-:-:S07]  /*0530*/  DADD R6, R6, R8 ;  /* 0x0000000006067229 */ /* 0x004fce0000000008 */
[----:B------:R3:W-:Y:S04]  /*0540*/  STG.E.64 desc[UR4][R4.64], R6 ;  /* 0x0000000604007986 */ /* 0x0007e8000c101b04 */
.L_x_33:
[----:B------:R-:W-:Y:S05]  /*0550*/  BSYNC.RECONVERGENT B0 ;  /* 0x0000000000007941 */ /* 0x000fea0003800200 */
.L_x_32:
[----:B------:R-:W-:Y:S06]  /*0560*/  BAR.SYNC.DEFER_BLOCKING 0x0 ;  /* 0x0000000000007b1d */ /* 0x000fec0000010000 */
[----:B------:R-:W-:Y:S05]  /*0570*/  @P5 EXIT ;  /* 0x000000000000594d */ /* 0x000fea0003800000 */
[----:B0123--:R-:W2:Y:S04]  /*0580*/  LDG.E.64.STRONG.SYS R6, desc[UR4][R4.64+0x100] ;  /* 0x0001000404067981 */ /* 0x00fea8000c1f5b00 */
        /* <DEDUP_REMOVED lines=30> */
.L_x_34:
        /* <DEDUP_REMOVED lines=9> */
.L_x_94:


//--------------------- .text._Z17reduceUnrollWarpsPdS_j --------------------------
	.section	.text._Z17reduceUnrollWarpsPdS_j,"ax",@progbits
	.align	128
        .global         _Z17reduceUnrollWarpsPdS_j
        .type           _Z17reduceUnrollWarpsPdS_j,@function
        .size           _Z17reduceUnrollWarpsPdS_j,(.L_x_95 - _Z17reduceUnrollWarpsPdS_j)
        .other          _Z17reduceUnrollWarpsPdS_j,@"STO_CUDA_ENTRY STV_DEFAULT"
_Z17reduceUnrollWarpsPdS_j:
.text._Z17reduceUnrollWarpsPdS_j:
[----:B------:R-:W-:Y:S01]  /*0000*/  LDC R1, c[0x0][0x37c] ;  /* 0x0000df00ff017b82 */ /* 0x000fe20000000800 */
[----:B------:R-:W0:Y:S01]  /*0010*/  S2R R0, SR_CTAID.X ;  /* 0x0000000000007919 */ /* 0x000e220000002500 */
[----:B------:R-:W0:Y:S06]  /*0020*/  LDCU UR6, c[0x0][0x360] ;  /* 0x00006c00ff0677ac */ /* 0x000e2c0008000800 */
[----:B------:R-:W1:Y:S01]  /*0030*/  LDC.64 R6, c[0x0][0x380] ;  /* 0x0000e000ff067b82 */ /* 0x000e620000000a00 */
[----:B------:R-:W2:Y:S01]  /*0040*/  S2R R2, SR_TID.X ;  /* 0x0000000000027919 */ /* 0x000ea20000002100 */
[----:B------:R-:W3:Y:S01]  /*0050*/  LDCU UR4, c[0x0][0x390] ;  /* 0x00007200ff0477ac */ /* 0x000ee20008000800 */
[----:B0-----:R-:W-:-:S04]  /*0060*/  IMAD R3, R0, UR6, RZ ;  /* 0x0000000600037c24 */ /* 0x001fc8000f8e02ff */
[----:B------:R-:W-:-:S04]  /*0070*/  IMAD.SHL.U32 R3, R3, 0x2, RZ ;  /* 0x0000000203037824 */ /* 0x000fc800078e00ff */
[----:B--2---:R-:W-:-:S05]  /*0080*/  IMAD.IADD R5, R3, 0x1, R2 ;  /* 0x0000000103057824 */ /* 0x004fca00078e0202 */
[----:B------:R-:W-:-:S04]  /*0090*/  IADD3 R9, PT, PT, R5, UR6, RZ ;  /* 0x0000000605097c10 */ /* 0x000fc8000fffe0ff */
[----:B---3--:R-:W-:Y:S01]  /*00a0*/  ISETP.GE.U32.AND P0, PT, R9, UR4, PT ;  /* 0x0000000409007c0c */ /* 0x008fe2000bf06070 */
[----:B------:R-:W0:-:S12]  /*00b0*/  LDCU.64 UR4, c[0x0][0x358] ;  /* 0x00006b00ff0477ac */ /* 0x000e180008000a00 */
[----:B------:R-:W2:Y:S02]  /*00c0*/  @!P0 LDC.64 R10, c[0x0][0x380] ;  /* 0x0000e000ff0a8b82 */ /* 0x000ea40000000a00 */
[----:B--2---:R-:W-:-:S04]  /*00d0*/  @!P0 IMAD.WIDE.U32 R8, R9, 0x8, R10 ;  /* 0x0000000809088825 */ /* 0x004fc800078e000a */
[----:B------:R-:W-:Y:S02]  /*00e0*/  @!P0 IMAD.WIDE.U32 R10, R5, 0x8, R10 ;  /* 0x00000008050a8825 */ /* 0x000fe400078e000a */
[----:B0-----:R-:W2:Y:S04]  /*00f0*/  @!P0 LDG.E.64 R8, desc[UR4][R8.64] ;  /* 0x0000000408088981 */ /* 0x001ea8000c1e1b00 */
[----:B------:R-:W2:Y:S01]  /*0100*/  @!P0 LDG.E.64 R4, desc[UR4][R10.64] ;  /* 0x000000040a048981 */ /* 0x000ea2000c1e1b00 */
[----:B------:R-:W-:Y:S01]  /*0110*/  IMAD.U32 R14, RZ, RZ, UR6 ;  /* 0x00000006ff0e7e24 */ /* 0x000fe2000f8e00ff */
[----:B--2---:R-:W-:Y:S01]  /*0120*/  @!P0 DADD R12, R8, R4 ;  /* 0x00000000080c8229 */ /* 0x004fe20000000004 */
[----:B-1----:R-:W-:-:S04]  /*0130*/  LEA R4, P1, R3, R6, 0x3 ;  /* 0x0000000603047211 */ /* 0x002fc800078218ff */
[----:B------:R-:W-:Y:S02]  /*0140*/  LEA.HI.X R5, R3, R7, RZ, 0x3, P1 ;  /* 0x0000000703057211 */ /* 0x000fe400008f1cff */
[----:B------:R0:W-:Y:S01]  /*0150*/  @!P0 STG.E.64 desc[UR4][R10.64], R12 ;  /* 0x0000000c0a008986 */ /* 0x0001e2000c101b04 */
[----:B------:R-:W-:Y:S01]  /*0160*/  BAR.SYNC.DEFER_BLOCKING 0x0 ;  /* 0x0000000000007b1d */ /* 0x000fe20000010000 */
[----:B------:R-:W-:Y:S01]  /*0170*/  ISETP.GE.U32.AND P0, PT, R14, 0x42, PT ;  /* 0x000000420e00780c */ /* 0x000fe20003f06070 */
[----:B------:R-:W-:-:S12]  /*0180*/  IMAD.WIDE.U32 R6, R2, 0x8, R4 ;  /* 0x0000000802067825 */ /* 0x000fd800078e0004 */
[----:B0-----:R-:W-:Y:S05]  /*0190*/  @!P0 BRA `(.L_x_35) ;  /* 0x0000000000388947 */ /* 0x001fea0003800000 */
.L_x_38:
[----:B------:R-:W-:Y:S01]  /*01a0*/  SHF.R.U32.HI R3, RZ, 0x1, R14 ;  /* 0x00000001ff037819 */ /* 0x000fe2000001160e */
[----:B------:R-:W-:Y:S03]  /*01b0*/  BSSY.RECONVERGENT B0, `(.L_x_36) ;  /* 0x0000008000007945 */ /* 0x000fe60003800200 */
[----:B------:R-:W-:-:S13]  /*01c0*/  ISETP.GE.U32.AND P0, PT, R2, R3, PT ;  /* 0x000000030200720c */ /* 0x000fda0003f06070 */
[----:B0-----:R-:W-:Y:S05]  /*01d0*/  @P0 BRA `(.L_x_37) ;  /* 0x0000000000140947 */ /* 0x001fea0003800000 */
[----:B------:R-:W-:Y:S01]  /*01e0*/  IMAD.WIDE.U32 R8, R3, 0x8, R6 ;  /* 0x0000000803087825 */ /* 0x000fe200078e0006 */
[----:B------:R-:W2:Y:S05]  /*01f0*/  LDG.E.64 R10, desc[UR4][R6.64] ;  /* 0x00000004060a7981 */ /* 0x000eaa000c1e1b00 */
[----:B------:R-:W2:Y:S02]  /*0200*/  LDG.E.64 R8, desc[UR4][R8.64] ;  /* 0x0000000408087981 */ /* 0x000ea4000c1e1b00 */
[----:B--2---:R-:W-:-:S07]  /*0210*/  DADD R10, R8, R10 ;  /* 0x00000000080a7229 */ /* 0x004fce000000000a */
[----:B------:R0:W-:Y:S04]  /*0220*/  STG.E.64 desc[UR4][R6.64], R10 ;  /* 0x0000000a06007986 */ /* 0x0001e8000c101b04 */
.L_x_37:
[----:B------:R-:W-:Y:S05]  /*0230*/  BSYNC.RECONVERGENT B0 ;  /* 0x0000000000007941 */ /* 0x000fea0003800200 */
.L_x_36:
[----:B------:R-:W-:Y:S01]  /*0240*/  BAR.SYNC.DEFER_BLOCKING 0x0 ;  /* 0x0000000000007b1d */ /* 0x000fe20000010000 */
[----:B------:R-:W-:Y:S02]  /*0250*/  ISETP.GT.U32.AND P0, PT, R14, 0x83, PT ;  /* 0x000000830e00780c */ /* 0x000fe40003f04070 */
[----:B------:R-:W-:-:S11]  /*0260*/  MOV R14, R3 ;  /* 0x00000003000e7202 */ /* 0x000fd60000000f00 */
[----:B------:R-:W-:Y:S05]  /*0270*/  @P0 BRA `(.L_x_38) ;  /* 0xfffffffc00c80947 */ /* 0x000fea000383ffff */
.L_x_35:
[----:B------:R-:W-:-:S13]  /*0280*/  ISETP.GT.U32.AND P0, PT, R2, 0x1f, PT ;  /* 0x0000001f0200780c */ /* 0x000fda0003f04070 */
[----:B------:R-:W-:Y:S05]  /*0290*/  @P0 EXIT ;  /* 0x000000000000094d */ /* 0x000fea0003800000 */
[----:B------:R-:W2:Y:S04]  /*02a0*/  LDG.E.64.STRONG.SYS R8, desc[UR4][R6.64+0x100] ;  /* 0x0001000406087981 */ /* 0x000ea8000c1f5b00 */
[----:B0-----:R-:W2:Y:S02]  /*02b0*/  LDG.E.64.STRONG.SYS R10, desc[UR4][R6.64] ;  /* 0x00000004060a7981 */ /* 0x001ea4000c1f5b00 */
        /* <DEDUP_REMOVED lines=25> */
[----:B------:R-:W0:Y:S02]  /*0450*/  LDC.64 R2, c[0x0][0x388] ;  /* 0x0000e200ff027b82 */ /* 0x000e240000000a00 */
[----:B0-----:R-:W-:-:S05]  /*0460*/  IMAD.WIDE.U32 R2, R0, 0x8, R2 ;  /* 0x0000000800027825 */ /* 0x001fca00078e0002 */
[----:B---3--:R-:W-:Y:S01]  /*0470*/  STG.E.64 desc[UR4][R2.64], R4 ;  /* 0x0000000402007986 */ /* 0x008fe2000c101b04 */
[----:B------:R-:W-:Y:S05]  /*0480*/  EXIT ;  /* 0x000000000000794d */ /* 0x000fea0003800000 */
.L_x_39:
        /* <DEDUP_REMOVED lines=15> */
.L_x_95:


//--------------------- .text._Z26reduceCompleteUnrollWarps8PdS_j --------------------------
	.section	.text._Z26reduceCompleteUnrollWarps8PdS_j,"ax",@progbits
	.align	128
        .global         _Z26reduceCompleteUnrollWarps8PdS_j
        .type           _Z26reduceCompleteUnrollWarps8PdS_j,@function
        .size           _Z26reduceCompleteUnrollWarps8PdS_j,(.L_x_96 - _Z26reduceCompleteUnrollWarps8PdS_j)
        .other          _Z26reduceCompleteUnrollWarps8PdS_j,@"STO_CUDA_ENTRY STV_DEFAULT"
_Z26reduceCompleteUnrollWarps8PdS_j:
.text._Z26reduceCompleteUnrollWarps8PdS_j:
        /* <DEDUP_REMOVED lines=11> */
[----:B------:R-:W-:Y:S02]  /*00b0*/  IADD3 R5, PT, PT, R4, R17, RZ ;  /* 0x0000001104057210 */ /* 0x000fe40007ffe0ff */
[C---:B------:R-:W-:Y:S02]  /*00c0*/  ISETP.GT.U32.AND P3, PT, R17.reuse, 0x7f, PT ;  /* 0x0000007f1100780c */ /* 0x040fe40003f64070 */
[----:B------:R-:W-:Y:S01]  /*00d0*/  ISETP.GT.U32.AND P0, PT, R17, 0x3f, PT ;  /* 0x0000003f1100780c */ /* 0x000fe20003f04070 */
[----:B------:R-:W-:Y:S01]  /*00e0*/  IMAD R21, R16, 0x7, R5 ;  /* 0x0000000710157824 */ /* 0x000fe200078e0205 */
[----:B---3--:R-:W-:-:S02]  /*00f0*/  LEA R2, P6, R4, R6, 0x3 ;  /* 0x0000000604027211 */ /* 0x008fc400078c18ff */
[----:B------:R-:W-:Y:S02]  /*0100*/  ISETP.GT.U32.AND P4, PT, R17, 0x1f, PT ;  /* 0x0000001f1100780c */ /* 0x000fe40003f84070 */
[----:B-1----:R-:W-:Y:S01]  /*0110*/  ISETP.GE.U32.AND P5, PT, R21, UR4, PT ;  /* 0x0000000415007c0c */ /* 0x002fe2000bfa6070 */
[----:B------:R-:W0:Y:S01]  /*0120*/  LDCU.64 UR4, c[0x0][0x358] ;  /* 0x00006b00ff0477ac */ /* 0x000e220008000a00 */
[C---:B------:R-:W-:Y:S02]  /*0130*/  ISETP.LT.U32.OR P1, PT, R16.reuse, 0x400, P1 ;  /* 0x000004001000780c */ /* 0x040fe40000f21470 */
[C---:B------:R-:W-:Y:S02]  /*0140*/  ISETP.LT.U32.OR P2, PT, R16.reuse, 0x200, P2 ;  /* 0x000002001000780c */ /* 0x040fe40001741470 */
[C---:B------:R-:W-:Y:S02]  /*0150*/  ISETP.LT.U32.OR P3, PT, R16.reuse, 0x100, P3 ;  /* 0x000001001000780c */ /* 0x040fe40001f61470 */
[----:B------:R-:W-:-:S02]  /*0160*/  ISETP.LT.U32.OR P0, PT, R16, 0x80, P0 ;  /* 0x000000801000780c */ /* 0x000fc40000701470 */
[----:B------:R-:W-:-:S03]  /*0170*/  LEA.HI.X R3, R4, R7, RZ, 0x3, P6 ;  /* 0x0000000704037211 */ /* 0x000fc600030f1cff */
[----:B------:R-:W-:Y:S08]  /*0180*/  @P5 BRA `(.L_x_41) ;  /* 0x00000000007c5947 */ /* 0x000ff00003800000 */
[----:B------:R-:W1:Y:S01]  /*0190*/  LDC.64 R18, c[0x0][0x380] ;  /* 0x0000e000ff127b82 */ /* 0x000e620000000a00 */
[----:B------:R-:W-:-:S04]  /*01a0*/  IMAD R7, R16, -0x6, R21 ;  /* 0xfffffffa10077824 */ /* 0x000fc800078e0215 */
[----:B-1----:R-:W-:-:S04]  /*01b0*/  IMAD.WIDE.U32 R14, R7, 0x8, R18 ;  /* 0x00000008070e7825 */ /* 0x002fc800078e0012 */
[----:B------:R-:W-:Y:S02]  /*01c0*/  IMAD.WIDE.U32 R4, R5, 0x8, R18 ;  /* 0x0000000805047825 */ /* 0x000fe400078e0012 */
[----:B0-----:R-:W2:Y:S02]  /*01d0*/  LDG.E.64 R14, desc[UR4][R14.64] ;  /* 0x000000040e0e7981 */ /* 0x001ea4000c1e1b00 */
[----:B------:R-:W-:Y:S02]  /*01e0*/  IMAD.IADD R7, R7, 0x1, R16 ;  /* 0x0000000107077824 */ /* 0x000fe400078e0210 */
[----:B------:R-:W2:Y:S02]  /*01f0*/  LDG.E.64 R12, desc[UR4][R4.64] ;  /* 0x00000004040c7981 */ /* 0x000ea4000c1e1b00 */
[C---:B------:R-:W-:Y:S01]  /*0200*/  IMAD.WIDE.U32 R10, R7.reuse, 0x8, R18 ;  /* 0x00000008070a7825 */ /* 0x040fe200078e0012 */
[----:B------:R-:W-:-:S05]  /*0210*/  IADD3 R7, PT, PT, R7, R16, RZ ;  /* 0x0000001007077210 */ /* 0x000fca0007ffe0ff */
[----:B------:R-:W3:Y:S01]  /*0220*/  LDG.E.64 R10, desc[UR4][R10.64] ;  /* 0x000000040a0a7981 */ /* 0x000ee2000c1e1b00 */
[----:B------:R-:W-:-:S04]  /*0230*/  IMAD.WIDE.U32 R8, R7, 0x8, R18 ;  /* 0x0000000807087825 */ /* 0x000fc800078e0012 */
[----:B------:R-:W-:Y:S02]  /*0240*/  IMAD.IADD R23, R7, 0x1, R16 ;  /* 0x0000000107177824 */ /* 0x000fe400078e0210 */
[----:B------:R-:W4:Y:S02]  /*0250*/  LDG.E.64 R8, desc[UR4][R8.64] ;  /* 0x0000000408087981 */ /* 0x000f24000c1e1b00 */
[C---:B------:R-:W-:Y:S01]  /*0260*/  IMAD.WIDE.U32 R6, R23.reuse, 0x8, R18 ;  /* 0x0000000817067825 */ /* 0x040fe200078e0012 */
[----:B------:R-:W-:-:S05]  /*0270*/  IADD3 R25, PT, PT, R23, R16, RZ ;  /* 0x0000001017197210 */ /* 0x000fca0007ffe0ff */
[----:B------:R-:W5:Y:S01]  /*0280*/  LDG.E.64 R6, desc[UR4][R6.64] ;  /* 0x0000000406067981 */ /* 0x000f62000c1e1b00 */
[----:B------:R-:W-:-:S04]  /*0290*/  IMAD.WIDE.U32 R22, R25, 0x8, R18 ;  /* 0x0000000819167825 */ /* 0x000fc800078e0012 */
[----:B------:R-:W-:Y:S02]  /*02a0*/  IMAD.IADD R25, R25, 0x1, R16 ;  /* 0x0000000119197824 */ /* 0x000fe400078e0210 */
        /* <DEDUP_REMOVED lines=13> */
.L_x_41:
[----:B0-----:R-:W-:Y:S05]  /*0380*/  BSYNC.RECONVERGENT B0 ;  /* 0x0000000000007941 */ /* 0x001fea0003800200 */
.L_x_40:
        /* <DEDUP_REMOVED lines=8> */
.L_x_43:
[----:B------:R-:W-:Y:S05]  /*0410*/  BSYNC.RECONVERGENT B0 ;  /* 0x0000000000007941 */ /* 0x000fea0003800200 */
.L_x_42:
[----:B------:R-:W-:Y:S06]  /*0420*/  BAR.SYNC.DEFER_BLOCKING 0x0 ;  /* 0x0000000000007b1d */ /* 0x000fec0000010000 */
[----:B------:R-:W-:Y:S04]  /*0430*/  BSSY.RECONVERGENT B0, `(.L_x_44) ;  /* 0x0000006000007945 */ /* 0x000fe80003800200 */
[----:B------:R-:W-:Y:S05]  /*0440*/  @P2 BRA `(.L_x_45) ;  /* 0x0000000000102947 */ /* 0x000fea0003800000 */
[----:B0-----:R-:W2:Y:S04]  /*0450*/  LDG.E.64 R6, desc[UR4][R4.64+0x800] ;  /* 0x0008000404067981 */ /* 0x001ea8000c1e1b00 */
[----:B------:R-:W2:Y:S02]  /*0460*/  LDG.E.64 R8, desc[UR4][R4.64] ;  /* 0x0000000404087981 */ /* 0x000ea4000c1e1b00 */
[----:B--2---:R-:W-:-:S07]  /*0470*/  DADD R6, R6, R8 ;  /* 0x0000000006067229 */ /* 0x004fce0000000008 */
[----:B------:R1:W-:Y:S04]  /*0480*/  STG.E.64 desc[UR4][R4.64], R6 ;  /* 0x0000000604007986 */ /* 0x0003e8000c101b04 */
.L_x_45:
[----:B------:R-:W-:Y:S05]  /*0490*/  BSYNC.RECONVERGENT B0 ;  /* 0x0000000000007941 */ /* 0x000fea0003800200 */
.L_x_44:
[----:B------:R-:W-:Y:S06]  /*04a0*/  BAR.SYNC.DEFER_BLOCKING 0x0 ;  /* 0x0000000000007b1d */ /* 0x000fec0000010000 */
[----:B------:R-:W-:Y:S04]  /*04b0*/  BSSY.RECONVERGENT B0, `(.L_x_46) ;  /* 0x0000006000007945 */ /* 0x000fe80003800200 */
[----:B------:R-:W-:Y:S05]  /*04c0*/  @P3 BRA `(.L_x_47) ;  /* 0x0000000000103947 */ /* 0x000fea0003800000 */
[----:B01----:R-:W2:Y:S04]  /*04d0*/  LDG.E.64 R6, desc[UR4][R4.64+0x400] ;  /* 0x0004000404067981 */ /* 0x003ea8000c1e1b00 */
[----:B------:R-:W2:Y:S02]  /*04e0*/  LDG.E.64 R8, desc[UR4][R4.64] ;  /* 0x0000000404087981 */ /* 0x000ea4000c1e1b00 */
[----:B--2---:R-:W-:-:S07]  /*04f0*/  DADD R6, R6, R8 ;  /* 0x0000000006067229 */ /* 0x004fce0000000008 */
[----:B------:R2:W-:Y:S04]  /*0500*/  STG.E.64 desc[UR4][R4.64], R6 ;  /* 0x0000000604007986 */ /* 0x0005e8000c101b04 */
.L_x_47:
[----:B------:R-:W-:Y:S05]  /*0510*/  BSYNC.RECONVERGENT B0 ;  /* 0x0000000000007941 */ /* 0x000fea0003800200 */
.L_x_46:
[----:B------:R-:W-:Y:S06]  /*0520*/  BAR.SYNC.DEFER_BLOCKING 0x0 ;  /* 0x0000000000007b1d */ /* 0x000fec0000010000 */
[----:B------:R-:W-:Y:S04]  /*0530*/  BSSY.RECONVERGENT B0, `(.L_x_48) ;  /* 0x0000006000007945 */ /* 0x000fe80003800200 */
[----:B------:R-:W-:Y:S05]  /*0540*/  @P0 BRA `(.L_x_49) ;  /* 0x0000000000100947 */ /* 0x000fea0003800000 */
[----:B012---:R-:W2:Y:S04]  /*0550*/  LDG.E.64 R6, desc[UR4][R4.64+0x200] ;  /* 0x0002000404067981 */ /* 0x007ea8000c1e1b00 */
[----:B------:R-:W2:Y:S02]  /*0560*/  LDG.E.64 R8, desc[UR4][R4.64] ;  /* 0x0000000404087981 */ /* 0x000ea4000c1e1b00 */
[----:B--2---:R-:W-:-:S07]  /*0570*/  DADD R6, R6, R8 ;  /* 0x0000000006067229 */ /* 0x004fce0000000008 */
[----:B------:R3:W-:Y:S04]  /*0580*/  STG.E.64 desc[UR4][R4.64], R6 ;  /* 0x0000000604007986 */ /* 0x0007e8000c101b04 */
.L_x_49:
[----:B------:R-:W-:Y:S05]  /*0590*/  BSYNC.RECONVERGENT B0 ;  /* 0x0000000000007941 */ /* 0x000fea0003800200 */
.L_x_48:
        /* <DEDUP_REMOVED lines=33> */
.L_x_50:
        /* <DEDUP_REMOVED lines=13> */
.L_x_96:


//--------------------- .text._Z18reduceUnrollWarps8PdS_j --------------------------
	.section	.text._Z18reduceUnrollWarps8PdS_j,"ax",@progbits
	.align	128
        .global         _Z18reduceUnrollWarps8PdS_j
        .type           _Z18reduceUnrollWarps8PdS_j,@function
        .size           _Z18reduceUnrollWarps8PdS_j,(.L_x_97 - _Z18reduceUnrollWarps8PdS_j)
        .other          _Z18reduceUnrollWarps8PdS_j,@"STO_CUDA_ENTRY STV_DEFAULT"
_Z18reduceUnrollWarps8PdS_j:
.text._Z18reduceUnrollWarps8PdS_j:
[----:B------:R-:W-:Y:S01]  /*0000*/  LDC R1, c[0x0][0x37c] ;  /* 0x0000df00ff017b82 */ /* 0x000fe20000000800 */
[----:B------:R-:W0:Y:S07]  /*0010*/  S2R R25, SR_CTAID.X ;  /* 0x0000000000197919 */ /* 0x000e2e0000002500 */
[----:B------:R-:W0:Y:S01]  /*0020*/  LDC R22, c[0x0][0x360] ;  /* 0x0000d800ff167b82 */ /* 0x000e220000000800 */
[----:B------:R-:W1:Y:S01]  /*0030*/  LDCU UR4, c[0x0][0x390] ;  /* 0x00007200ff0477ac */ /* 0x000e620008000800 */
[----:B------:R-:W-:Y:S01]  /*0040*/  BSSY.RECONVERGENT B0, `(.L_x_51) ;  /* 0x0000029000007945 */ /* 0x000fe20003800200 */
[----:B------:R-:W2:Y:S05]  /*0050*/  S2R R23, SR_TID.X ;  /* 0x0000000000177919 */ /* 0x000eaa0000002100 */
[----:B------:R-:W3:Y:S01]  /*0060*/  LDC.64 R2, c[0x0][0x380] ;  /* 0x0000e000ff027b82 */ /* 0x000ee20000000a00 */
[----:B0-----:R-:W-:-:S05]  /*0070*/  IMAD R0, R25, R22, RZ ;  /* 0x0000001619007224 */ /* 0x001fca00078e02ff */
[----:B------:R-:W-:-:S04]  /*0080*/  SHF.L.U32 R0, R0, 0x3, RZ ;  /* 0x0000000300007819 */ /* 0x000fc800000006ff */
[----:B--2---:R-:W-:-:S05]  /*0090*/  IADD3 R7, PT, PT, R0, R23, RZ ;  /* 0x0000001700077210 */ /* 0x004fca0007ffe0ff */
[----:B------:R-:W-:-:S05]  /*00a0*/  IMAD R27, R22, 0x7, R7 ;  /* 0x00000007161b7824 */ /* 0x000fca00078e0207 */
[----:B-1----:R-:W-:Y:S01]  /*00b0*/  ISETP.GE.U32.AND P0, PT, R27, UR4, PT ;  /* 0x000000041b007c0c */ /* 0x002fe2000bf06070 */
[----:B------:R-:W0:-:S12]  /*00c0*/  LDCU.64 UR4, c[0x0][0x358] ;  /* 0x00006b00ff0477ac */ /* 0x000e180008000a00 */
[----:B---3--:R-:W-:Y:S05]  /*00d0*/  @P0 BRA `(.L_x_52) ;  /* 0x00000000007c0947 */ /* 0x008fea0003800000 */
        /* <DEDUP_REMOVED lines=9> */
[----:B------:R-:W-:Y:S02]  /*0170*/  IMAD.WIDE.U32 R14, R17, 0x8, R4 ;  /* 0x00000008110e7825 */ /* 0x000fe400078e0004 */
[----:B------:R-:W3:Y:S01]  /*0180*/  LDG.E.64 R12, desc[UR4][R12.64] ;  /* 0x000000040c0c7981 */ /* 0x000ee2000c1e1b00 */
[----:B------:R-:W-:-:S03]  /*0190*/  IADD3 R19, PT, PT, R22, R17, RZ ;  /* 0x0000001116137210 */ /* 0x000fc60007ffe0ff */
[----:B------:R-:W4:Y:S01]  /*01a0*/  LDG.E.64 R14, desc[UR4][R14.64] ;  /* 0x000000040e0e7981 */ /* 0x000f22000c1e1b00 */
[----:B------:R-:W-:Y:S01]  /*01b0*/  IADD3 R21, PT, PT, R22, R19, RZ ;  /* 0x0000001316157210 */ /* 0x000fe20007ffe0ff */
[----:B------:R-:W-:-:S04]  /*01c0*/  IMAD.WIDE.U32 R16, R19, 0x8, R4 ;  /* 0x0000000813107825 */ /* 0x000fc800078e0004 */
[----:B------:R-:W-:Y:S02]  /*01d0*/  IMAD.WIDE.U32 R18, R21, 0x8, R4 ;  /* 0x0000000815127825 */ /* 0x000fe400078e0004 */
        /* <DEDUP_REMOVED lines=15> */
.L_x_52:
[----:B0-----:R-:W-:Y:S05]  /*02d0*/  BSYNC.RECONVERGENT B0 ;  /* 0x0000000000007941 */ /* 0x001fea0003800200 */
.L_x_51:
[----:B------:R-:W-:Y:S01]  /*02e0*/  BAR.SYNC.DEFER_BLOCKING 0x0 ;  /* 0x0000000000007b1d */ /* 0x000fe20000010000 */
[----:B------:R-:W-:Y:S02]  /*02f0*/  ISETP.GE.U32.AND P0, PT, R22, 0x42, PT ;  /* 0x000000421600780c */ /* 0x000fe40003f06070 */
[----:B------:R-:W-:-:S04]  /*0300*/  LEA R2, P1, R0, R2, 0x3 ;  /* 0x0000000200027211 */ /* 0x000fc800078218ff */
[----:B------:R-:W-:-:S03]  /*0310*/  LEA.HI.X R3, R0, R3, RZ, 0x3, P1 ;  /* 0x0000000300037211 */ /* 0x000fc600008f1cff */
[----:B------:R-:W-:-:S04]  /*0320*/  IMAD.WIDE.U32 R4, R23, 0x8, R2 ;  /* 0x0000000817047825 */ /* 0x000fc800078e0002 */
[----:B------:R-:W-:Y:S05]  /*0330*/  @!P0 BRA `(.L_x_53) ;  /* 0x0000000000388947 */ /* 0x000fea0003800000 */
.L_x_56:
[----:B------:R-:W-:Y:S01]  /*0340*/  SHF.R.U32.HI R0, RZ, 0x1, R22 ;  /* 0x00000001ff007819 */ /* 0x000fe20000011616 */
[----:B------:R-:W-:Y:S03]  /*0350*/  BSSY.RECONVERGENT B0, `(.L_x_54) ;  /* 0x0000008000007945 */ /* 0x000fe60003800200 */
[----:B------:R-:W-:-:S13]  /*0360*/  ISETP.GE.U32.AND P0, PT, R23, R0, PT ;  /* 0x000000001700720c */ /* 0x000fda0003f06070 */
[----:B0-----:R-:W-:Y:S05]  /*0370*/  @P0 BRA `(.L_x_55) ;  /* 0x0000000000140947 */ /* 0x001fea0003800000 */
[----:B-1----:R-:W-:Y:S01]  /*0380*/  IMAD.WIDE.U32 R6, R0, 0x8, R4 ;  /* 0x0000000800067825 */ /* 0x002fe200078e0004 */
[----:B------:R-:W2:Y:S05]  /*0390*/  LDG.E.64 R8, desc[UR4][R4.64] ;  /* 0x0000000404087981 */ /* 0x000eaa000c1e1b00 */
[----:B------:R-:W2:Y:S02]  /*03a0*/  LDG.E.64 R6, desc[UR4][R6.64] ;  /* 0x0000000406067981 */ /* 0x000ea4000c1e1b00 */
[----:B--2---:R-:W-:-:S07]  /*03b0*/  DADD R8, R6, R8 ;  /* 0x0000000006087229 */ /* 0x004fce0000000008 */
[----:B------:R0:W-:Y:S04]  /*03c0*/  STG.E.64 desc[UR4][R4.64], R8 ;  /* 0x0000000804007986 */ /* 0x0001e8000c101b04 */
.L_x_55:
[----:B------:R-:W-:Y:S05]  /*03d0*/  BSYNC.RECONVERGENT B0 ;  /* 0x0000000000007941 */ /* 0x000fea0003800200 */
.L_x_54:
[----:B------:R-:W-:Y:S01]  /*03e0*/  BAR.SYNC.DEFER_BLOCKING 0x0 ;  /* 0x0000000000007b1d */ /* 0x000fe20000010000 */
[----:B------:R-:W-:Y:S02]  /*03f0*/  ISETP.GT.U32.AND P0, PT, R22, 0x83, PT ;  /* 0x000000831600780c */ /* 0x000fe40003f04070 */
[----:B------:R-:W-:-:S11]  /*0400*/  MOV R22, R0 ;  /* 0x0000000000167202 */ /* 0x000fd60000000f00 */
[----:B------:R-:W-:Y:S05]  /*0410*/  @P0 BRA `(.L_x_56) ;  /* 0xfffffffc00c80947 */ /* 0x000fea000383ffff */
.L_x_53:
[----:B------:R-:W-:-:S13]  /*0420*/  ISETP.GT.U32.AND P0, PT, R23, 0x1f, PT ;  /* 0x0000001f1700780c */ /* 0x000fda0003f04070 */
[----:B------:R-:W-:Y:S05]  /*0430*/  @P0 EXIT ;  /* 0x000000000000094d */ /* 0x000fea0003800000 */
[----:B-1----:R-:W2:Y:S04]  /*0440*/  LDG.E.64.STRONG.SYS R6, desc[UR4][R4.64+0x100] ;  /* 0x0001000404067981 */ /* 0x002ea8000c1f5b00 */
        /* <DEDUP_REMOVED lines=30> */
.L_x_57:
        /* <DEDUP_REMOVED lines=13> */
.L_x_97:


//--------------------- .text._Z16reduceUnrolling8PdS_j --------------------------
	.section	.text._Z16reduceUnrolling8PdS_j,"ax",@progbits
	.align	128
        .global         _Z16reduceUnrolling8PdS_j
        .type           _Z16reduceUnrolling8PdS_j,@function
        .size           _Z16reduceUnrolling8PdS_j,(.L_x_98 - _Z16reduceUnrolling8PdS_j)
        .other          _Z16reduceUnrolling8PdS_j,@"STO_CUDA_ENTRY STV_DEFAULT"
_Z16reduceUnrolling8PdS_j:
.text._Z16reduceUnrolling8PdS_j:
        /* <DEDUP_REMOVED lines=45> */
.L_x_59:
[----:B0-----:R-:W-:Y:S05]  /*02d0*/  BSYNC.RECONVERGENT B0 ;  /* 0x0000000000007941 */ /* 0x001fea0003800200 */
.L_x_58:
[----:B------:R-:W-:Y:S01]  /*02e0*/  BAR.SYNC.DEFER_BLOCKING 0x0 ;  /* 0x0000000000007b1d */ /* 0x000fe20000010000 */
[----:B------:R-:W-:Y:S02]  /*02f0*/  ISETP.GE.U32.AND P0, PT, R23, 0x2, PT ;  /* 0x000000021700780c */ /* 0x000fe40003f06070 */
[----:B------:R-:W-:-:S04]  /*0300*/  LEA R2, P1, R25, R2, 0x3 ;  /* 0x0000000219027211 */ /* 0x000fc800078218ff */
[----:B------:R-:W-:-:S07]  /*0310*/  LEA.HI.X R3, R25, R3, RZ, 0x3, P1 ;  /* 0x0000000319037211 */ /* 0x000fce00008f1cff */
[----:B------:R-:W-:Y:S05]  /*0320*/  @!P0 BRA `(.L_x_60) ;  /* 0x00000000003c8947 */ /* 0x000fea0003800000 */
[----:B------:R-:W-:-:S07]  /*0330*/  IMAD.WIDE.U32 R4, R22, 0x8, R2 ;  /* 0x0000000816047825 */ /* 0x000fce00078e0002 */
.L_x_63:
        /* <DEDUP_REMOVED lines=9> */
.L_x_62:
[----:B------:R-:W-:Y:S05]  /*03d0*/  BSYNC.RECONVERGENT B0 ;  /* 0x0000000000007941 */ /* 0x000fea0003800200 */
.L_x_61:
[----:B------:R-:W-:Y:S01]  /*03e0*/  BAR.SYNC.DEFER_BLOCKING 0x0 ;  /* 0x0000000000007b1d */ /* 0x000fe20000010000 */
[----:B------:R-:W-:Y:S02]  /*03f0*/  ISETP.GT.U32.AND P0, PT, R23, 0x3, PT ;  /* 0x000000031700780c */ /* 0x000fe40003f04070 */
[----:B------:R-:W-:-:S11]  /*0400*/  MOV R23, R11 ;  /* 0x0000000b00177202 */ /* 0x000fd60000000f00 */
[----:B------:R-:W-:Y:S05]  /*0410*/  @P0 BRA `(.L_x_63) ;  /* 0xfffffffc00c80947 */ /* 0x000fea000383ffff */
.L_x_60:
[----:B------:R-:W-:-:S13]  /*0420*/  ISETP.NE.AND P0, PT, R22, RZ, PT ;  /* 0x000000ff1600720c */ /* 0x000fda0003f05270 */
[----:B------:R-:W-:Y:S05]  /*0430*/  @P0 EXIT ;  /* 0x000000000000094d */ /* 0x000fea0003800000 */
[----:B------:R-:W2:Y:S01]  /*0440*/  LDG.E.64 R2, desc[UR4][R2.64] ;  /* 0x0000000402027981 */ /* 0x000ea2000c1e1b00 */
[----:B0-----:R-:W0:Y:S02]  /*0450*/  LDC.64 R4, c[0x0][0x388] ;  /* 0x0000e200ff047b82 */ /* 0x001e240000000a00 */
[----:B0-----:R-:W-:-:S05]  /*0460*/  IMAD.WIDE.U32 R4, R0, 0x8, R4 ;  /* 0x0000000800047825 */ /* 0x001fca00078e0004 */
[----:B--2---:R-:W-:Y:S01]  /*0470*/  STG.E.64 desc[UR4][R4.64], R2 ;  /* 0x0000000204007986 */ /* 0x004fe2000c101b04 */
[----:B------:R-:W-:Y:S05]  /*0480*/  EXIT ;  /* 0x000000000000794d */ /* 0x000fea0003800000 */
.L_x_64:
        /* <DEDUP_REMOVED lines=15> */
.L_x_98:


//--------------------- .text._Z16reduceUnrolling4PdS_j --------------------------
	.section	.text._Z16reduceUnrolling4PdS_j,"ax",@progbits
	.align	128
        .global         _Z16reduceUnrolling4PdS_j
        .type           _Z16reduceUnrolling4PdS_j,@function
        .size           _Z16reduceUnrolling4PdS_j,(.L_x_99 - _Z16reduceUnrolling4PdS_j)
        .other          _Z16reduceUnrolling4PdS_j,@"STO_CUDA_ENTRY STV_DEFAULT"
_Z16reduceUnrolling4PdS_j:
.text._Z16reduceUnrolling4PdS_j:
[----:B------:R-:W-:Y:S01]  /*0000*/  LDC R1, c[0x0][0x37c] ;  /* 0x0000df00ff017b82 */ /* 0x000fe20000000800 */
[----:B------:R-:W0:Y:S07]  /*0010*/  S2R R5, SR_CTAID.X ;  /* 0x0000000000057919 */ /* 0x000e2e0000002500 */
[----:B------:R-:W0:Y:S01]  /*0020*/  LDC R4, c[0x0][0x360] ;  /* 0x0000d800ff047b82 */ /* 0x000e220000000800 */
[----:B------:R-:W1:Y:S01]  /*0030*/  LDCU UR4, c[0x0][0x390] ;  /* 0x00007200ff0477ac */ /* 0x000e620008000800 */
[----:B------:R-:W2:Y:S01]  /*0040*/  S2R R0, SR_TID.X ;  /* 0x0000000000007919 */ /* 0x000ea20000002100 */
[----:B0-----:R-:W-:-:S05]  /*0050*/  IMAD R7, R5, R4, RZ ;  /* 0x0000000405077224 */ /* 0x001fca00078e02ff */
[----:B------:R-:W-:-:S04]  /*0060*/  SHF.L.U32 R7, R7, 0x2, RZ ;  /* 0x0000000207077819 */ /* 0x000fc800000006ff */
[----:B--2---:R-:W-:-:S05]  /*0070*/  IADD3 R3, PT, PT, R7, R0, RZ ;  /* 0x0000000007037210 */ /* 0x004fca0007ffe0ff */
[----:B------:R-:W-:-:S05]  /*0080*/  IMAD R17, R4, 0x3, R3 ;  /* 0x0000000304117824 */ /* 0x000fca00078e0203 */
[----:B-1----:R-:W-:Y:S01]  /*0090*/  ISETP.GE.U32.AND P0, PT, R17, UR4, PT ;  /* 0x0000000411007c0c */ /* 0x002fe2000bf06070 */
[----:B------:R-:W0:-:S12]  /*00a0*/  LDCU.64 UR4, c[0x0][0x358] ;  /* 0x00006b00ff0477ac */ /* 0x000e180008000a00 */
[----:B------:R-:W1:Y:S01]  /*00b0*/  @!P0 LDC.64 R8, c[0x0][0x380] ;  /* 0x0000e000ff088b82 */ /* 0x000e620000000a00 */
[----:B------:R-:W-:-:S05]  /*00c0*/  @!P0 IMAD R11, R4, -0x2, R17 ;  /* 0xfffffffe040b8824 */ /* 0x000fca00078e0211 */
[----:B------:R-:W-:Y:S01]  /*00d0*/  @!P0 IADD3 R15, PT, PT, R4, R11, RZ ;  /* 0x0000000b040f8210 */ /* 0x000fe20007ffe0ff */
[----:B-1----:R-:W-:-:S04]  /*00e0*/  @!P0 IMAD.WIDE.U32 R12, R11, 0x8, R8 ;  /* 0x000000080b0c8825 */ /* 0x002fc800078e0008 */
[--C-:B------:R-:W-:Y:S02]  /*00f0*/  @!P0 IMAD.WIDE.U32 R2, R3, 0x8, R8.reuse ;  /* 0x0000000803028825 */ /* 0x100fe400078e0008 */
[----:B0-----:R-:W2:Y:S02]  /*0100*/  @!P0 LDG.E.64 R12, desc[UR4][R12.64] ;  /* 0x000000040c0c8981 */ /* 0x001ea4000c1e1b00 */
[--C-:B------:R-:W-:Y:S02]  /*0110*/  @!P0 IMAD.WIDE.U32 R14, R15, 0x8, R8.reuse ;  /* 0x000000080f0e8825 */ /* 0x100fe400078e0008 */
[----:B------:R-:W2:Y:S02]  /*0120*/  @!P0 LDG.E.64 R10, desc[UR4][R2.64] ;  /* 0x00000004020a8981 */ /* 0x000ea4000c1e1b00 */
[----:B------:R-:W-:Y:S02]  /*0130*/  @!P0 IMAD.WIDE.U32 R8, R17, 0x8, R8 ;  /* 0x0000000811088825 */ /* 0x000fe400078e0008 */
[----:B------:R-:W3:Y:S01]  /*0140*/  @!P0 LDG.E.64 R14, desc[UR4][R14.64] ;  /* 0x000000040e0e8981 */ /* 0x000ee2000c1e1b00 */
[----:B------:R-:W0:Y:S03]  /*0150*/  LDC.64 R16, c[0x0][0x380] ;  /* 0x0000e000ff107b82 */ /* 0x000e260000000a00 */
[----:B------:R-:W4:Y:S01]  /*0160*/  @!P0 LDG.E.64 R8, desc[UR4][R8.64] ;  /* 0x0000000408088981 */ /* 0x000f22000c1e1b00 */
[----:B0-----:R-:W-:-:S04]  /*0170*/  LEA R6, P1, R7, R16, 0x3 ;  /* 0x0000001007067211 */ /* 0x001fc800078218ff */
[----:B------:R-:W-:Y:S01]  /*0180*/  LEA.HI.X R7, R7, R17, RZ, 0x3, P1 ;  /* 0x0000001107077211 */ /* 0x000fe200008f1cff */
[----:B--2---:R-:W-:-:S08]  /*0190*/  @!P0 DADD R10, R10, R12 ;  /* 0x000000000a0a8229 */ /* 0x004fd0000000000c */
[----:B---3--:R-:W-:-:S08]  /*01a0*/  @!P0 DADD R10, R14, R10 ;  /* 0x000000000e0a8229 */ /* 0x008fd0000000000a */
[----:B----4-:R-:W-:-:S07]  /*01b0*/  @!P0 DADD R10, R8, R10 ;  /* 0x00000000080a8229 */ /* 0x010fce000000000a */
[----:B------:R0:W-:Y:S01]  /*01c0*/  @!P0 STG.E.64 desc[UR4][R2.64], R10 ;  /* 0x0000000a02008986 */ /* 0x0001e2000c101b04 */
[----:B------:R-:W-:Y:S01]  /*01d0*/  BAR.SYNC.DEFER_BLOCKING 0x0 ;  /* 0x0000000000007b1d */ /* 0x000fe20000010000 */
[----:B------:R-:W-:-:S13]  /*01e0*/  ISETP.GE.U32.AND P0, PT, R4, 0x2, PT ;  /* 0x000000020400780c */ /* 0x000fda0003f06070 */
[----:B0-----:R-:W-:Y:S05]  /*01f0*/  @!P0 BRA `(.L_x_65) ;  /* 0x00000000003c8947 */ /* 0x001fea0003800000 */
[----:B------:R-:W-:-:S07]  /*0200*/  IMAD.WIDE.U32 R2, R0, 0x8, R6 ;  /* 0x0000000800027825 */ /* 0x000fce00078e0006 */
.L_x_68:
        /* <DEDUP_REMOVED lines=9> */
.L_x_67:
[----:B------:R-:W-:Y:S05]  /*02a0*/  BSYNC.RECONVERGENT B0 ;  /* 0x0000000000007941 */ /* 0x000fea0003800200 */
.L_x_66:
[----:B------:R-:W-:Y:S01]  /*02b0*/  BAR.SYNC.DEFER_BLOCKING 0x0 ;  /* 0x0000000000007b1d */ /* 0x000fe20000010000 */
[----:B------:R-:W-:Y:S02]  /*02c0*/  ISETP.GT.U32.AND P0, PT, R4, 0x3, PT ;  /* 0x000000030400780c */ /* 0x000fe40003f04070 */
[----:B------:R-:W-:-:S11]  /*02d0*/  MOV R4, R13 ;  /* 0x0000000d00047202 */ /* 0x000fd60000000f00 */
[----:B------:R-:W-:Y:S05]  /*02e0*/  @P0 BRA `(.L_x_68) ;  /* 0xfffffffc00c80947 */ /* 0x000fea000383ffff */
.L_x_65:
[----:B------:R-:W-:-:S13]  /*02f0*/  ISETP.NE.AND P0, PT, R0, RZ, PT ;  /* 0x000000ff0000720c */ /* 0x000fda0003f05270 */
[----:B------:R-:W-:Y:S05]  /*0300*/  @P0 EXIT ;  /* 0x000000000000094d */ /* 0x000fea0003800000 */
[----:B------:R-:W2:Y:S01]  /*0310*/  LDG.E.64 R6, desc[UR4][R6.64] ;  /* 0x0000000406067981 */ /* 0x000ea2000c1e1b00 */
[----:B0-----:R-:W0:Y:S02]  /*0320*/  LDC.64 R2, c[0x0][0x388] ;  /* 0x0000e200ff027b82 */ /* 0x001e240000000a00 */
[----:B0-----:R-:W-:-:S05]  /*0330*/  IMAD.WIDE.U32 R2, R5, 0x8, R2 ;  /* 0x0000000805027825 */ /* 0x001fca00078e0002 */
[----:B--2---:R-:W-:Y:S01]  /*0340*/  STG.E.64 desc[UR4][R2.64], R6 ;  /* 0x0000000602007986 */ /* 0x004fe2000c101b04 */
[----:B------:R-:W-:Y:S05]  /*0350*/  EXIT ;  /* 0x000000000000794d */ /* 0x000fea0003800000 */
.L_x_69:
        /* <DEDUP_REMOVED lines=10> */
.L_x_99:


//--------------------- .text._Z16reduceUnrolling2PdS_j --------------------------
	.section	.text._Z16reduceUnrolling2PdS_j,"ax",@progbits
	.align	128
        .global         _Z16reduceUnrolling2PdS_j
        .type           _Z16reduceUnrolling2PdS_j,@function
        .size           _Z16reduceUnrolling2PdS_j,(.L_x_100 - _Z16reduceUnrolling2PdS_j)
        .other          _Z16reduceUnrolling2PdS_j,@"STO_CUDA_ENTRY STV_DEFAULT"
_Z16reduceUnrolling2PdS_j:
.text._Z16reduceUnrolling2PdS_j:
[----:B------:R-:W-:Y:S01]  /*0000*/  LDC R1, c[0x0][0x37c] ;  /* 0x0000df00ff017b82 */ /* 0x000fe20000000800 */
[----:B------:R-:W0:Y:S01]  /*0010*/  S2R R0, SR_CTAID.X ;  /* 0x0000000000007919 */ /* 0x000e220000002500 */
[----:B------:R-:W0:Y:S06]  /*0020*/  LDCU UR6, c[0x0][0x360] ;  /* 0x00006c00ff0677ac */ /* 0x000e2c0008000800 */
[----:B------:R-:W1:Y:S01]  /*0030*/  LDC.64 R10, c[0x0][0x380] ;  /* 0x0000e000ff0a7b82 */ /* 0x000e620000000a00 */
[----:B------:R-:W2:Y:S01]  /*0040*/  S2R R2, SR_TID.X ;  /* 0x0000000000027919 */ /* 0x000ea20000002100 */
[----:B------:R-:W3:Y:S01]  /*0050*/  LDCU UR4, c[0x0][0x390] ;  /* 0x00007200ff0477ac */ /* 0x000ee20008000800 */
[----:B0-----:R-:W-:-:S04]  /*0060*/  IMAD R3, R0, UR6, RZ ;  /* 0x0000000600037c24 */ /* 0x001fc8000f8e02ff */
[----:B------:R-:W-:-:S05]  /*0070*/  IMAD.SHL.U32 R3, R3, 0x2, RZ ;  /* 0x0000000203037824 */ /* 0x000fca00078e00ff */
[----:B--2---:R-:W-:-:S05]  /*0080*/  IADD3 R9, PT, PT, R3, R2, RZ ;  /* 0x0000000203097210 */ /* 0x004fca0007ffe0ff */
[----:B------:R-:W-:-:S05]  /*0090*/  VIADD R5, R9, UR6 ;  /* 0x0000000609057c36 */ /* 0x000fca0008000000 */
[----:B---3--:R-:W-:Y:S01]  /*00a0*/  ISETP.GE.U32.AND P0, PT, R5, UR4, PT ;  /* 0x0000000405007c0c */ /* 0x008fe2000bf06070 */
[----:B------:R-:W0:-:S12]  /*00b0*/  LDCU.64 UR4, c[0x0][0x358] ;  /* 0x00006b00ff0477ac */ /* 0x000e180008000a00 */
[----:B------:R-:W2:Y:S02]  /*00c0*/  @!P0 LDC.64 R6, c[0x0][0x380] ;  /* 0x0000e000ff068b82 */ /* 0x000ea40000000a00 */
[----:B--2---:R-:W-:-:S04]  /*00d0*/  @!P0 IMAD.WIDE.U32 R4, R5, 0x8, R6 ;  /* 0x0000000805048825 */ /* 0x004fc800078e0006 */
[----:B------:R-:W-:Y:S02]  /*00e0*/  @!P0 IMAD.WIDE.U32 R6, R9, 0x8, R6 ;  /* 0x0000000809068825 */ /* 0x000fe400078e0006 */
[----:B0-----:R-:W2:Y:S04]  /*00f0*/  @!P0 LDG.E.64 R4, desc[UR4][R4.64] ;  /* 0x0000000404048981 */ /* 0x001ea8000c1e1b00 */
[----:B------:R-:W2:Y:S01]  /*0100*/  @!P0 LDG.E.64 R8, desc[UR4][R6.64] ;  /* 0x0000000406088981 */ /* 0x000ea2000c1e1b00 */
[----:B------:R-:W-:Y:S02]  /*0110*/  MOV R12, UR6 ;  /* 0x00000006000c7c02 */ /* 0x000fe40008000f00 */
[----:B-1----:R-:W-:-:S04]  /*0120*/  LEA R10, P1, R3, R10, 0x3 ;  /* 0x0000000a030a7211 */ /* 0x002fc800078218ff */
[----:B------:R-:W-:Y:S01]  /*0130*/  LEA.HI.X R11, R3, R11, RZ, 0x3, P1 ;  /* 0x0000000b030b7211 */ /* 0x000fe200008f1cff */
[----:B--2---:R-:W-:-:S07]  /*0140*/  @!P0 DADD R8, R4, R8 ;  /* 0x0000000004088229 */ /* 0x004fce0000000008 */
[----:B------:R0:W-:Y:S01]  /*0150*/  @!P0 STG.E.64 desc[UR4][R6.64], R8 ;  /* 0x0000000806008986 */ /* 0x0001e2000c101b04 */
[----:B------:R-:W-:Y:S01]  /*0160*/  BAR.SYNC.DEFER_BLOCKING 0x0 ;  /* 0x0000000000007b1d */ /* 0x000fe20000010000 */
[----:B------:R-:W-:-:S13]  /*0170*/  ISETP.GE.U32.AND P0, PT, R12, 0x2, PT ;  /* 0x000000020c00780c */ /* 0x000fda0003f06070 */
[----:B0-----:R-:W-:Y:S05]  /*0180*/  @!P0 BRA `(.L_x_70) ;  /* 0x00000000003c8947 */ /* 0x001fea0003800000 */
[----:B------:R-:W-:-:S07]  /*0190*/  IMAD.WIDE.U32 R4, R2, 0x8, R10 ;  /* 0x0000000802047825 */ /* 0x000fce00078e000a */
.L_x_73:
        /* <DEDUP_REMOVED lines=9> */
.L_x_72:
[----:B------:R-:W-:Y:S05]  /*0230*/  BSYNC.RECONVERGENT B0 ;  /* 0x0000000000007941 */ /* 0x000fea0003800200 */
.L_x_71:
[----:B------:R-:W-:Y:S01]  /*0240*/  BAR.SYNC.DEFER_BLOCKING 0x0 ;  /* 0x0000000000007b1d */ /* 0x000fe20000010000 */
[----:B------:R-:W-:Y:S01]  /*0250*/  ISETP.GT.U32.AND P0, PT, R12, 0x3, PT ;  /* 0x000000030c00780c */ /* 0x000fe20003f04070 */
[----:B------:R-:W-:-:S12]  /*0260*/  IMAD.MOV.U32 R12, RZ, RZ, R3 ;  /* 0x000000ffff0c7224 */ /* 0x000fd800078e0003 */
[----:B------:R-:W-:Y:S05]  /*0270*/  @P0 BRA `(.L_x_73) ;  /* 0xfffffffc00c80947 */ /* 0x000fea000383ffff */
.L_x_70:
[----:B------:R-:W-:-:S13]  /*0280*/  ISETP.NE.AND P0, PT, R2, RZ, PT ;  /* 0x000000ff0200720c */ /* 0x000fda0003f05270 */
[----:B------:R-:W-:Y:S05]  /*0290*/  @P0 EXIT ;  /* 0x000000000000094d */ /* 0x000fea0003800000 */
[----:B------:R-:W2:Y:S01]  /*02a0*/  LDG.E.64 R10, desc[UR4][R10.64] ;  /* 0x000000040a0a7981 */ /* 0x000ea2000c1e1b00 */
[----:B------:R-:W1:Y:S02]  /*02b0*/  LDC.64 R2, c[0x0][0x388] ;  /* 0x0000e200ff027b82 */ /* 0x000e640000000a00 */
[----:B-1----:R-:W-:-:S05]  /*02c0*/  IMAD.WIDE.U32 R2, R0, 0x8, R2 ;  /* 0x0000000800027825 */ /* 0x002fca00078e0002 */
[----:B--2---:R-:W-:Y:S01]  /*02d0*/  STG.E.64 desc[UR4][R2.64], R10 ;  /* 0x0000000a02007986 */ /* 0x004fe2000c101b04 */
[----:B------:R-:W-:Y:S05]  /*02e0*/  EXIT ;  /* 0x000000000000794d */ /* 0x000fea0003800000 */
.L_x_74:
        /* <DEDUP_REMOVED lines=9> */
.L_x_100:


//--------------------- .text._Z17reduceInterleavedPdS_j --------------------------
	.section	.text._Z17reduceInterleavedPdS_j,"ax",@progbits
	.align	128
        .global         _Z17reduceInterleavedPdS_j
        .type           _Z17reduceInterleavedPdS_j,@function
        .size           _Z17reduceInterleavedPdS_j,(.L_x_101 - _Z17reduceInterleavedPdS_j)
        .other          _Z17reduceInterleavedPdS_j,@"STO_CUDA_ENTRY STV_DEFAULT"
_Z17reduceInterleavedPdS_j:
.text._Z17reduceInterleavedPdS_j:
[----:B------:R-:W-:Y:S01]  /*0000*/  LDC R1, c[0x0][0x37c] ;  /* 0x0000df00ff017b82 */ /* 0x000fe20000000800 */
[----:B------:R-:W0:Y:S01]  /*0010*/  S2R R11, SR_CTAID.X ;  /* 0x00000000000b7919 */ /* 0x000e220000002500 */
[----:B------:R-:W0:Y:S06]  /*0020*/  LDCU UR4, c[0x0][0x360] ;  /* 0x00006c00ff0477ac */ /* 0x000e2c0008000800 */
[----:B------:R-:W1:Y:S01]  /*0030*/  LDC.64 R2, c[0x0][0x380] ;  /* 0x0000e000ff027b82 */ /* 0x000e620000000a00 */
[----:B------:R-:W2:Y:S01]  /*0040*/  S2R R10, SR_TID.X ;  /* 0x00000000000a7919 */ /* 0x000ea20000002100 */
[----:B------:R-:W3:Y:S01]  /*0050*/  LDCU UR5, c[0x0][0x390] ;  /* 0x00007200ff0577ac */ /* 0x000ee20008000800 */
[----:B0-----:R-:W-:-:S04]  /*0060*/  IMAD R5, R11, UR4, RZ ;  /* 0x000000040b057c24 */ /* 0x001fc8000f8e02ff */
[----:B--2---:R-:W-:-:S05]  /*0070*/  IMAD.IADD R0, R5, 0x1, R10 ;  /* 0x0000000105007824 */ /* 0x004fca00078e020a */
[----:B---3--:R-:W-:Y:S02]  /*0080*/  ISETP.GE.U32.AND P0, PT, R0, UR5, PT ;  /* 0x0000000500007c0c */ /* 0x008fe4000bf06070 */
[----:B------:R-:W-:-:S11]  /*0090*/  MOV R0, UR4 ;  /* 0x0000000400007c02 */ /* 0x000fd60008000f00 */
[----:B-1----:R-:W-:Y:S05]  /*00a0*/  @P0 EXIT ;  /* 0x000000000000094d */ /* 0x002fea0003800000 */
[----:B------:R-:W-:Y:S01]  /*00b0*/  ISETP.GE.U32.AND P0, PT, R0, 0x2, PT ;  /* 0x000000020000780c */ /* 0x000fe20003f06070 */
[----:B------:R-:W0:Y:S01]  /*00c0*/  LDCU.64 UR4, c[0x0][0x358] ;  /* 0x00006b00ff0477ac */ /* 0x000e220008000a00 */
[----:B------:R-:W-:-:S11]  /*00d0*/  IMAD.WIDE.U32 R2, R5, 0x8, R2 ;  /* 0x0000000805027825 */ /* 0x000fd600078e0002 */
[----:B------:R-:W-:Y:S05]  /*00e0*/  @!P0 BRA `(.L_x_75) ;  /* 0x00000000003c8947 */ /* 0x000fea0003800000 */
[----:B------:R-:W-:-:S07]  /*00f0*/  IMAD.WIDE.U32 R4, R10, 0x8, R2 ;  /* 0x000000080a047825 */ /* 0x000fce00078e0002 */
.L_x_78:
[----:B------:R-:W-:Y:S01]  /*0100*/  SHF.R.U32.HI R13, RZ, 0x1, R0 ;  /* 0x00000001ff0d7819 */ /* 0x000fe20000011600 */
[----:B------:R-:W-:Y:S03]  /*0110*/  BSSY.RECONVERGENT B0, `(.L_x_76) ;  /* 0x0000008000007945 */ /* 0x000fe60003800200 */
[----:B------:R-:W-:-:S13]  /*0120*/  ISETP.GE.U32.AND P0, PT, R10, R13, PT ;  /* 0x0000000d0a00720c */ /* 0x000fda0003f06070 */
[----:B-1----:R-:W-:Y:S05]  /*0130*/  @P0 BRA `(.L_x_77) ;  /* 0x0000000000140947 */ /* 0x002fea0003800000 */
[----:B------:R-:W-:Y:S01]  /*0140*/  IMAD.WIDE.U32 R6, R13, 0x8, R4 ;  /* 0x000000080d067825 */ /* 0x000fe200078e0004 */
[----:B0-----:R-:W2:Y:S05]  /*0150*/  LDG.E.64 R8, desc[UR4][R4.64] ;  /* 0x0000000404087981 */ /* 0x001eaa000c1e1b00 */
[----:B------:R-:W2:Y:S02]  /*0160*/  LDG.E.64 R6, desc[UR4][R6.64] ;  /* 0x0000000406067981 */ /* 0x000ea4000c1e1b00 */
[----:B--2---:R-:W-:-:S07]  /*0170*/  DADD R8, R6, R8 ;  /* 0x0000000006087229 */ /* 0x004fce0000000008 */
[----:B------:R1:W-:Y:S04]  /*0180*/  STG.E.64 desc[UR4][R4.64], R8 ;  /* 0x0000000804007986 */ /* 0x0003e8000c101b04 */
.L_x_77:
[----:B0-----:R-:W-:Y:S05]  /*0190*/  BSYNC.RECONVERGENT B0 ;  /* 0x0000000000007941 */ /* 0x001fea0003800200 */
.L_x_76:
[----:B------:R-:W-:Y:S01]  /*01a0*/  BAR.SYNC.DEFER_BLOCKING 0x0 ;  /* 0x0000000000007b1d */ /* 0x000fe20000010000 */
[----:B------:R-:W-:Y:S01]  /*01b0*/  ISETP.GT.U32.AND P0, PT, R0, 0x3, PT ;  /* 0x000000030000780c */ /* 0x000fe20003f04070 */
[----:B------:R-:W-:-:S12]  /*01c0*/  IMAD.MOV.U32 R0, RZ, RZ, R13 ;  /* 0x000000ffff007224 */ /* 0x000fd800078e000d */
[----:B------:R-:W-:Y:S05]  /*01d0*/  @P0 BRA `(.L_x_78) ;  /* 0xfffffffc00c80947 */ /* 0x000fea000383ffff */
.L_x_75:
[----:B------:R-:W-:-:S13]  /*01e0*/  ISETP.NE.AND P0, PT, R10, RZ, PT ;  /* 0x000000ff0a00720c */ /* 0x000fda0003f05270 */
[----:B0-----:R-:W-:Y:S05]  /*01f0*/  @P0 EXIT ;  /* 0x000000000000094d */ /* 0x001fea0003800000 */
[----:B------:R-:W2:Y:S01]  /*0200*/  LDG.E.64 R2, desc[UR4][R2.64] ;  /* 0x0000000402027981 */ /* 0x000ea2000c1e1b00 */
[----:B-1----:R-:W0:Y:S02]  /*0210*/  LDC.64 R4, c[0x0][0x388] ;  /* 0x0000e200ff047b82 */ /* 0x002e240000000a00 */
[----:B0-----:R-:W-:-:S05]  /*0220*/  IMAD.WIDE.U32 R4, R11, 0x8, R4 ;  /* 0x000000080b047825 */ /* 0x001fca00078e0004 */
[----:B--2---:R-:W-:Y:S01]  /*0230*/  STG.E.64 desc[UR4][R4.64], R2 ;  /* 0x0000000204007986 */ /* 0x004fe2000c101b04 */
[----:B------:R-:W-:Y:S05]  /*0240*/  EXIT ;  /* 0x000000000000794d */ /* 0x000fea0003800000 */
.L_x_79:
        /* <DEDUP_REMOVED lines=11> */
.L_x_101:


//--------------------- .text._Z20reduceNeighboredLessPdS_j --------------------------
	.section	.text._Z20reduceNeighboredLessPdS_j,"ax",@progbits
	.align	128
        .global         _Z20reduceNeighboredLessPdS_j
        .type           _Z20reduceNeighboredLessPdS_j,@function
        .size           _Z20reduceNeighboredLessPdS_j,(.L_x_102 - _Z20reduceNeighboredLessPdS_j)
        .other          _Z20reduceNeighboredLessPdS_j,@"STO_CUDA_ENTRY STV_DEFAULT"
_Z20reduceNeighboredLessPdS_j:
.text._Z20reduceNeighboredLessPdS_j:
[----:B------:R-:W-:Y:S01]  /*0000*/  LDC R1, c[0x0][0x37c] ;  /* 0x0000df00ff017b82 */ /* 0x000fe20000000800 */
[----:B------:R-:W0:Y:S01]  /*0010*/  S2R R11, SR_CTAID.X ;  /* 0x00000000000b7919 */ /* 0x000e220000002500 */
[----:B------:R-:W0:Y:S01]  /*0020*/  LDCU UR6, c[0x0][0x360] ;  /* 0x00006c00ff0677ac */ /* 0x000e220008000800 */
[----:B------:R-:W1:Y:S01]  /*0030*/  S2R R0, SR_TID.X ;  /* 0x0000000000007919 */ /* 0x000e620000002100 */
[----:B------:R-:W2:Y:S01]  /*0040*/  LDCU UR4, c[0x0][0x390] ;  /* 0x00007200ff0477ac */ /* 0x000ea20008000800 */
[----:B0-----:R-:W-:-:S05]  /*0050*/  IMAD R5, R11, UR6, RZ ;  /* 0x000000060b057c24 */ /* 0x001fca000f8e02ff */
[----:B-1----:R-:W-:-:S04]  /*0060*/  IADD3 R2, PT, PT, R5, R0, RZ ;  /* 0x0000000005027210 */ /* 0x002fc80007ffe0ff */
[----:B--2---:R-:W-:Y:S02]  /*0070*/  ISETP.GE.U32.AND P0, PT, R2, UR4, PT ;  /* 0x0000000402007c0c */ /* 0x004fe4000bf06070 */
[----:B------:R-:W0:Y:S11]  /*0080*/  LDC.64 R2, c[0x0][0x380] ;  /* 0x0000e000ff027b82 */ /* 0x000e360000000a00 */
[----:B------:R-:W-:Y:S05]  /*0090*/  @P0 EXIT ;  /* 0x000000000000094d */ /* 0x000fea0003800000 */
[----:B------:R-:W-:Y:S01]  /*00a0*/  UISETP.GE.U32.AND UP0, UPT, UR6, 0x2, UPT ;  /* 0x000000020600788c */ /* 0x000fe2000bf06070 */
[----:B0-----:R-:W-:Y:S01]  /*00b0*/  IMAD.WIDE.U32 R2, R5, 0x8, R2 ;  /* 0x0000000805027825 */ /* 0x001fe200078e0002 */
[----:B------:R-:W0:Y:S07]  /*00c0*/  LDCU.64 UR8, c[0x0][0x358] ;  /* 0x00006b00ff0877ac */ /* 0x000e2e0008000a00 */
[----:B------:R-:W-:Y:S05]  /*00d0*/  BRA.U !UP0, `(.L_x_80) ;  /* 0x0000000108487547 */ /* 0x000fea000b800000 */
[----:B------:R-:W-:-:S05]  /*00e0*/  UMOV UR4, 0x1 ;  /* 0x0000000100047882 */ /* 0x000fca0000000000 */
.L_x_83:
[----:B------:R-:W-:Y:S01]  /*00f0*/  USHF.L.U32 UR5, UR4, 0x1, URZ ;  /* 0x0000000104057899 */ /* 0x000fe200080006ff */
[----:B------:R-:W-:Y:S05]  /*0100*/  BSSY.RECONVERGENT B0, `(.L_x_81) ;  /* 0x000000b000007945 */ /* 0x000fea0003800200 */
[----:B-1----:R-:W-:-:S05]  /*0110*/  IMAD R7, R0, UR5, RZ ;  /* 0x0000000500077c24 */ /* 0x002fca000f8e02ff */
[----:B------:R-:W-:-:S13]  /*0120*/  ISETP.GE.U32.AND P0, PT, R7, UR6, PT ;  /* 0x0000000607007c0c */ /* 0x000fda000bf06070 */
[----:B------:R-:W-:Y:S05]  /*0130*/  @P0 BRA `(.L_x_82) ;  /* 0x00000000001c0947 */ /* 0x000fea0003800000 */
[C---:B------:R-:W-:Y:S01]  /*0140*/  IADD3 R5, PT, PT, R7.reuse, UR4, RZ ;  /* 0x0000000407057c10 */ /* 0x040fe2000fffe0ff */
[----:B------:R-:W-:-:S04]  /*0150*/  IMAD.WIDE.U32 R6, R7, 0x8, R2 ;  /* 0x0000000807067825 */ /* 0x000fc800078e0002 */
[----:B------:R-:W-:Y:S01]  /*0160*/  IMAD.WIDE.U32 R4, R5, 0x8, R2 ;  /* 0x0000000805047825 */ /* 0x000fe200078e0002 */
[----:B0-----:R-:W2:Y:S05]  /*0170*/  LDG.E.64 R8, desc[UR8][R6.64] ;  /* 0x0000000806087981 */ /* 0x001eaa000c1e1b00 */
[----:B------:R-:W2:Y:S02]  /*0180*/  LDG.E.64 R4, desc[UR8][R4.64] ;  /* 0x0000000804047981 */ /* 0x000ea4000c1e1b00 */
[----:B--2---:R-:W-:-:S07]  /*0190*/  DADD R8, R4, R8 ;  /* 0x0000000004087229 */ /* 0x004fce0000000008 */
[----:B------:R1:W-:Y:S04]  /*01a0*/  STG.E.64 desc[UR8][R6.64], R8 ;  /* 0x0000000806007986 */ /* 0x0003e8000c101b08 */
.L_x_82:
[----:B0-----:R-:W-:Y:S05]  /*01b0*/  BSYNC.RECONVERGENT B0 ;  /* 0x0000000000007941 */ /* 0x001fea0003800200 */
.L_x_81:
[----:B------:R-:W-:Y:S01]  /*01c0*/  BAR.SYNC.DEFER_BLOCKING 0x0 ;  /* 0x0000000000007b1d */ /* 0x000fe20000010000 */
[----:B------:R-:W-:-:S05]  /*01d0*/  UISETP.GE.U32.AND UP0, UPT, UR5, UR6, UPT ;  /* 0x000000060500728c */ /* 0x000fca000bf06070 */
[----:B------:R-:W-:-:S04]  /*01e0*/  UMOV UR4, UR5 ;  /* 0x0000000500047c82 */ /* 0x000fc80008000000 */
[----:B------:R-:W-:Y:S05]  /*01f0*/  BRA.U !UP0, `(.L_x_83) ;  /* 0xfffffffd08bc7547 */ /* 0x000fea000b83ffff */
.L_x_80:
[----:B------:R-:W-:-:S13]  /*0200*/  ISETP.NE.AND P0, PT, R0, RZ, PT ;  /* 0x000000ff0000720c */ /* 0x000fda0003f05270 */
[----:B0-----:R-:W-:Y:S05]  /*0210*/  @P0 EXIT ;  /* 0x000000000000094d */ /* 0x001fea0003800000 */
[----:B------:R-:W2:Y:S01]  /*0220*/  LDG.E.64 R2, desc[UR8][R2.64] ;  /* 0x0000000802027981 */ /* 0x000ea2000c1e1b00 */
[----:B------:R-:W0:Y:S02]  /*0230*/  LDC.64 R4, c[0x0][0x388] ;  /* 0x0000e200ff047b82 */ /* 0x000e240000000a00 */
[----:B0-----:R-:W-:-:S05]  /*0240*/  IMAD.WIDE.U32 R4, R11, 0x8, R4 ;  /* 0x000000080b047825 */ /* 0x001fca00078e0004 */
[----:B--2---:R-:W-:Y:S01]  /*0250*/  STG.E.64 desc[UR8][R4.64], R2 ;  /* 0x0000000204007986 */ /* 0x004fe2000c101b08 */
[----:B------:R-:W-:Y:S05]  /*0260*/  EXIT ;  /* 0x000000000000794d */ /* 0x000fea0003800000 */
.L_x_84:
        /* <DEDUP_REMOVED lines=9> */
.L_x_102:


//--------------------- .text._Z16reduceNeighboredPdS_j --------------------------
	.section	.text._Z16reduceNeighboredPdS_j,"ax",@progbits
	.align	128
        .global         _Z16reduceNeighboredPdS_j
        .type           _Z16reduceNeighboredPdS_j,@function
        .size           _Z16reduceNeighboredPdS_j,(.L_x_103 - _Z16reduceNeighboredPdS_j)
        .other          _Z16reduceNeighboredPdS_j,@"STO_CUDA_ENTRY STV_DEFAULT"
_Z16reduceNeighboredPdS_j:
.text._Z16reduceNeighboredPdS_j:
[----:B------:R-:W-:Y:S01]  /*0000*/  LDC R1, c[0x0][0x37c] ;  /* 0x0000df00ff017b82 */ /* 0x000fe20000000800 */
[----:B------:R-:W0:Y:S01]  /*0010*/  S2R R13, SR_CTAID.X ;  /* 0x00000000000d7919 */ /* 0x000e220000002500 */
[----:B------:R-:W0:Y:S06]  /*0020*/  LDCU UR4, c[0x0][0x360] ;  /* 0x00006c00ff0477ac */ /* 0x000e2c0008000800 */
[----:B------:R-:W1:Y:S01]  /*0030*/  LDC.64 R2, c[0x0][0x380] ;  /* 0x0000e000ff027b82 */ /* 0x000e620000000a00 */
[----:B------:R-:W2:Y:S01]  /*0040*/  S2R R11, SR_TID.X ;  /* 0x00000000000b7919 */ /* 0x000ea20000002100 */
[----:B------:R-:W3:Y:S01]  /*0050*/  LDCU UR5, c[0x0][0x390] ;  /* 0x00007200ff0577ac */ /* 0x000ee20008000800 */
[----:B0-----:R-:W-:-:S05]  /*0060*/  IMAD R5, R13, UR4, RZ ;  /* 0x000000040d057c24 */ /* 0x001fca000f8e02ff */
[----:B--2---:R-:W-:-:S04]  /*0070*/  IADD3 R0, PT, PT, R5, R11, RZ ;  /* 0x0000000b05007210 */ /* 0x004fc80007ffe0ff */
[----:B---3--:R-:W-:-:S13]  /*0080*/  ISETP.GE.U32.AND P0, PT, R0, UR5, PT ;  /* 0x0000000500007c0c */ /* 0x008fda000bf06070 */
[----:B-1----:R-:W-:Y:S05]  /*0090*/  @P0 EXIT ;  /* 0x000000000000094d */ /* 0x002fea0003800000 */
[----:B------:R-:W-:Y:S01]  /*00a0*/  UISETP.GE.U32.AND UP0, UPT, UR4, 0x2, UPT ;  /* 0x000000020400788c */ /* 0x000fe2000bf06070 */
[----:B------:R-:W-:Y:S01]  /*00b0*/  IMAD.WIDE.U32 R2, R5, 0x8, R2 ;  /* 0x0000000805027825 */ /* 0x000fe200078e0002 */
[----:B------:R-:W0:Y:S07]  /*00c0*/  LDCU.64 UR6, c[0x0][0x358] ;  /* 0x00006b00ff0677ac */ /* 0x000e2e0008000a00 */
[----:B------:R-:W-:Y:S05]  /*00d0*/  BRA.U !UP0, `(.L_x_85) ;  /* 0x0000000108447547 */ /* 0x000fea000b800000 */
[----:B------:R-:W-:Y:S02]  /*00e0*/  HFMA2 R7, -RZ, RZ, 0, 5.9604644775390625e-08 ;  /* 0x00000001ff077431 */ /* 0x000fe400000001ff */
[----:B------:R-:W-:-:S07]  /*00f0*/  IMAD.WIDE.U32 R4, R11, 0x8, R2 ;  /* 0x000000080b047825 */ /* 0x000fce00078e0002 */
.L_x_88:
[----:B------:R-:W-:Y:S01]  /*0100*/  IMAD.SHL.U32 R10, R7, 0x2, RZ ;  /* 0x00000002070a7824 */ /* 0x000fe200078e00ff */
[----:B------:R-:W-:Y:S04]  /*0110*/  BSSY.RECONVERGENT B0, `(.L_x_86) ;  /* 0x0000009000007945 */ /* 0x000fe80003800200 */
[----:B------:R-:W-:-:S04]  /*0120*/  IADD3 R0, PT, PT, R10, -0x1, RZ ;  /* 0xffffffff0a007810 */ /* 0x000fc80007ffe0ff */
[----:B------:R-:W-:-:S13]  /*0130*/  LOP3.LUT P0, RZ, R0, R11, RZ, 0xc0, !PT ;  /* 0x0000000b00ff7212 */ /* 0x000fda000780c0ff */
[----:B-1----:R-:W-:Y:S05]  /*0140*/  @P0 BRA `(.L_x_87) ;  /* 0x0000000000140947 */ /* 0x002fea0003800000 */
[----:B------:R-:W-:Y:S01]  /*0150*/  IMAD.WIDE R6, R7, 0x8, R4 ;  /* 0x0000000807067825 */ /* 0x000fe200078e0204 */
[----:B0-----:R-:W2:Y:S05]  /*0160*/  LDG.E.64 R8, desc[UR6][R4.64] ;  /* 0x0000000604087981 */ /* 0x001eaa000c1e1b00 */
[----:B------:R-:W2:Y:S02]  /*0170*/  LDG.E.64 R6, desc[UR6][R6.64] ;  /* 0x0000000606067981 */ /* 0x000ea4000c1e1b00 */
[----:B--2---:R-:W-:-:S07]  /*0180*/  DADD R8, R6, R8 ;  /* 0x0000000006087229 */ /* 0x004fce0000000008 */
[----:B------:R1:W-:Y:S04]  /*0190*/  STG.E.64 desc[UR6][R4.64], R8 ;  /* 0x0000000804007986 */ /* 0x0003e8000c101b06 */
.L_x_87:
[----:B0-----:R-:W-:Y:S05]  /*01a0*/  BSYNC.RECONVERGENT B0 ;  /* 0x0000000000007941 */ /* 0x001fea0003800200 */
.L_x_86:
[----:B------:R-:W-:Y:S01]  /*01b0*/  BAR.SYNC.DEFER_BLOCKING 0x0 ;  /* 0x0000000000007b1d */ /* 0x000fe20000010000 */
[----:B------:R-:W-:Y:S01]  /*01c0*/  ISETP.GE.U32.AND P0, PT, R10, UR4, PT ;  /* 0x000000040a007c0c */ /* 0x000fe2000bf06070 */
[----:B------:R-:W-:-:S12]  /*01d0*/  IMAD.MOV.U32 R7, RZ, RZ, R10 ;  /* 0x000000ffff077224 */ /* 0x000fd800078e000a */
[----:B------:R-:W-:Y:S05]  /*01e0*/  @!P0 BRA `(.L_x_88) ;  /* 0xfffffffc00c48947 */ /* 0x000fea000383ffff */
.L_x_85:
[----:B------:R-:W-:-:S13]  /*01f0*/  ISETP.NE.AND P0, PT, R11, RZ, PT ;  /* 0x000000ff0b00720c */ /* 0x000fda0003f05270 */
[----:B0-----:R-:W-:Y:S05]  /*0200*/  @P0 EXIT ;  /* 0x000000000000094d */ /* 0x001fea0003800000 */
[----:B------:R-:W2:Y:S01]  /*0210*/  LDG.E.64 R2, desc[UR6][R2.64] ;  /* 0x0000000602027981 */ /* 0x000ea2000c1e1b00 */
[----:B-1----:R-:W0:Y:S02]  /*0220*/  LDC.64 R4, c[0x0][0x388] ;  /* 0x0000e200ff047b82 */ /* 0x002e240000000a00 */
[----:B0-----:R-:W-:-:S05]  /*0230*/  IMAD.WIDE.U32 R4, R13, 0x8, R4 ;  /* 0x000000080d047825 */ /* 0x001fca00078e0004 */
[----:B--2---:R-:W-:Y:S01]  /*0240*/  STG.E.64 desc[UR6][R4.64], R2 ;  /* 0x0000000204007986 */ /* 0x004fe2000c101b06 */
[----:B------:R-:W-:Y:S05]  /*0250*/  EXIT ;  /* 0x000000000000794d */ /* 0x000fea0003800000 */
.L_x_89:
        /* <DEDUP_REMOVED lines=10> */
.L_x_103:


//--------------------- .nv.shared.reserved.0     --------------------------
	.section	.nv.shared.reserved.0,"aw",@nobits
	.weak		__nv_reservedSMEM_offset_0_alias
	.size		__nv_reservedSMEM_offset_0_alias, 0, 64
	.other		__nv_reservedSMEM_offset_0_alias,@"STO_CUDA_RESERVED_SHARED STV_DEFAULT"
__nv_reservedSMEM_offset_0_alias:
	.zero		0
	.zero		64


//--------------------- .nv.constant0._Z20reduceCompleteUnrollILj64EEvPdS0_j --------------------------
	.section	.nv.constant0._Z20reduceCompleteUnrollILj64EEvPdS0_j,"a",@progbits
	.sectionflags	@""
	.align	4
.nv.constant0._Z20reduceCompleteUnrollILj64EEvPdS0_j:
	.zero		916


//--------------------- .nv.constant0._Z20reduceCompleteUnrollILj128EEvPdS0_j --------------------------
	.section	.nv.constant0._Z20reduceCompleteUnrollILj128EEvPdS0_j,"a",@progbits
	.sectionflags	@""
	.align	4
.nv.constant0._Z20reduceCompleteUnrollILj128EEvPdS0_j:
	.zero		916


//--------------------- .nv.constant0._Z20reduceCompleteUnrollILj256EEvPdS0_j --------------------------
	.section	.nv.constant0._Z20reduceCompleteUnrollILj256EEvPdS0_j,"a",@progbits
	.sectionflags	@""
	.align	4
.nv.constant0._Z20reduceCompleteUnrollILj256EEvPdS0_j:
	.zero		916


//--------------------- .nv.constant0._Z20reduceCompleteUnrollILj512EEvPdS0_j --------------------------
	.section	.nv.constant0._Z20reduceCompleteUnrollILj512EEvPdS0_j,"a",@progbits
	.sectionflags	@""
	.align	4
.nv.constant0._Z20reduceCompleteUnrollILj512EEvPdS0_j:
	.zero		916


//--------------------- .nv.constant0._Z20reduceCompleteUnrollILj1024EEvPdS0_j --------------------------
	.section	.nv.constant0._Z20reduceCompleteUnrollILj1024EEvPdS0_j,"a",@progbits
	.sectionflags	@""
	.align	4
.nv.constant0._Z20reduceCompleteUnrollILj1024EEvPdS0_j:
	.zero		916


//--------------------- .nv.constant0._Z17reduceUnrollWarpsPdS_j --------------------------
	.section	.nv.constant0._Z17reduceUnrollWarpsPdS_j,"a",@progbits
	.sectionflags	@""
	.align	4
.nv.constant0._Z17reduceUnrollWarpsPdS_j:
	.zero		916


//--------------------- .nv.constant0._Z26reduceCompleteUnrollWarps8PdS_j --------------------------
	.section	.nv.constant0._Z26reduceCompleteUnrollWarps8PdS_j,"a",@progbits
	.sectionflags	@""
	.align	4
.nv.constant0._Z26reduceCompleteUnrollWarps8PdS_j:
	.zero		916


//--------------------- .nv.constant0._Z18reduceUnrollWarps8PdS_j --------------------------
	.section	.nv.constant0._Z18reduceUnrollWarps8PdS_j,"a",@progbits
	.sectionflags	@""
	.align	4
.nv.constant0._Z18reduceUnrollWarps8PdS_j:
	.zero		916


//--------------------- .nv.constant0._Z16reduceUnrolling8PdS_j --------------------------
	.section	.nv.constant0._Z16reduceUnrolling8PdS_j,"a",@progbits
	.sectionflags	@""
	.align	4
.nv.constant0._Z16reduceUnrolling8PdS_j:
	.zero		916


//--------------------- .nv.constant0._Z16reduceUnrolling4PdS_j --------------------------
	.section	.nv.constant0._Z16reduceUnrolling4PdS_j,"a",@progbits
	.sectionflags	@""
	.align	4
.nv.constant0._Z16reduceUnrolling4PdS_j:
	.zero		916


//--------------------- .nv.constant0._Z16reduceUnrolling2PdS_j --------------------------
	.section	.nv.constant0._Z16reduceUnrolling2PdS_j,"a",@progbits
	.sectionflags	@""
	.align	4
.nv.constant0._Z16reduceUnrolling2PdS_j:
	.zero		916


//--------------------- .nv.constant0._Z17reduceInterleavedPdS_j --------------------------
	.section	.nv.constant0._Z17reduceInterleavedPdS_j,"a",@progbits
	.sectionflags	@""
	.align	4
.nv.constant0._Z17reduceInterleavedPdS_j:
	.zero		916


//--------------------- .nv.constant0._Z20reduceNeighboredLessPdS_j --------------------------
	.section	.nv.constant0._Z20reduceNeighboredLessPdS_j,"a",@progbits
	.sectionflags	@""
	.align	4
.nv.constant0._Z20reduceNeighboredLessPdS_j:
	.zero		916


//--------------------- .nv.constant0._Z16reduceNeighboredPdS_j --------------------------
	.section	.nv.constant0._Z16reduceNeighboredPdS_j,"a",@progbits
	.sectionflags	@""
	.align	4
.nv.constant0._Z16reduceNeighboredPdS_j:
	.zero		916


//--------------------- SYMBOLS --------------------------

	.type		.nv.reservedSmem.offset0,@object
	.size		.nv.reservedSmem.offset0,0x4
